	.target	sm_90a

	.elftype	@"ET_EXEC"


//--------------------- .note.nv.tkinfo           --------------------------
	.section	.note.nv.tkinfo,"",@"SHT_NOTE"
	.sectionflags	@"SHF_NOTE_NV_TKINFO"
	.tkinfo
        /*0018*/ 	.word	0x00000002
        /*0030*/ 	.string	""
        /*0030*/ 	.string	"ptxas"
        /*0030*/ 	.string	"Cuda compilation tools, release 13.0, V13.0.88"
        /*0030*/ 	.string	"Build cuda_13.0.r13.0/compiler.36424714_0"
        /*0030*/ 	.string	"-arch sm_90a -m 64 "



//--------------------- .note.nv.cuinfo           --------------------------
	.section	.note.nv.cuinfo,"",@"SHT_NOTE"
	.sectionflags	@"SHF_NOTE_NV_CUINFO"
        /*0018*/ 	.short	0x0002
        /*001a*/ 	.short	0x005a
        /*001c*/ 	.short	0x0082
	.zero		2


//--------------------- .nv.info                  --------------------------
	.section	.nv.info,"",@"SHT_CUDA_INFO"
	.align	4


	//----- nvinfo : EIATTR_REGCOUNT
	.align		4
        /*0000*/ 	.byte	0x04, 0x2f
        /*0002*/ 	.short	(.L_15 - .L_14)
	.align		4
.L_14:
        /*0004*/ 	.word	index@(_ZN7cutlass13device_kernelINS_4gemm6kernel13GemmUniversalIN4cute5tupleIJiiiiEEENS1_10collective13CollectiveMmaINS1_34MainloopSm90TmaGmmaWarpSpecializedILi3ENS5_IJNS4_1CILi1EEESB_SB_EEENS1_35KernelTmaWarpSpecializedCooperativeEEENS5_IJNSA_ILi512EEENSA_ILi80EEENSA_ILi64EEEEEENS_10bfloat16_tENS5_IJlSB_lEEESJ_SK_NS4_8TiledMMAINS4_8MMA_AtomIJNS4_4SM904GMMA27MMA_64x16x16_F32BF16BF16_SSILNSO_5MajorE0ELSQ_0ELNSO_7ScaleInE1ELSR_1EEEEEENS4_6LayoutINS5_IJNSA_ILi2EEESB_SB_EEENS5_IJSB_NSA_ILi0EEESX_EEEEENS5_IJNS4_10UnderscoreES10_S10_EEEEENS4_13SM90_TMA_LOADENS4_14ComposedLayoutINS4_7SwizzleILi3ELi4ELi3EEENS4_18smem_ptr_flag_bitsILi16EEENSU_INS5_IJNSA_ILi8EEESH_EEENS5_IJSH_SB_EEEEEEEvNS4_8identityES13_S1D_vS1E_EENS_8epilogue10collective6detail29Sm90TmaWarpSpecializedAdapterINS1H_15DefaultEpilogueISJ_SK_SK_NS1G_6thread17LinearCombinationISJ_Li1EffLNS1L_9ScaleType4KindE0ELNS_15FloatRoundStyleE2ESJ_EENS1_15EpilogueDefaultEEEEEvvEEEEvNT_6ParamsE)
        /*0008*/ 	.word	0x000000a8


	//----- nvinfo : EIATTR_FRAME_SIZE
	.align		4
.L_15:
        /*000c*/ 	.byte	0x04, 0x11
        /*000e*/ 	.short	(.L_17 - .L_16)
	.align		4
.L_16:
        /*0010*/ 	.word	index@(_ZN7cutlass13device_kernelINS_4gemm6kernel13GemmUniversalIN4cute5tupleIJiiiiEEENS1_10collective13CollectiveMmaINS1_34MainloopSm90TmaGmmaWarpSpecializedILi3ENS5_IJNS4_1CILi1EEESB_SB_EEENS1_35KernelTmaWarpSpecializedCooperativeEEENS5_IJNSA_ILi512EEENSA_ILi80EEENSA_ILi64EEEEEENS_10bfloat16_tENS5_IJlSB_lEEESJ_SK_NS4_8TiledMMAINS4_8MMA_AtomIJNS4_4SM904GMMA27MMA_64x16x16_F32BF16BF16_SSILNSO_5MajorE0ELSQ_0ELNSO_7ScaleInE1ELSR_1EEEEEENS4_6LayoutINS5_IJNSA_ILi2EEESB_SB_EEENS5_IJSB_NSA_ILi0EEESX_EEEEENS5_IJNS4_10UnderscoreES10_S10_EEEEENS4_13SM90_TMA_LOADENS4_14ComposedLayoutINS4_7SwizzleILi3ELi4ELi3EEENS4_18smem_ptr_flag_bitsILi16EEENSU_INS5_IJNSA_ILi8EEESH_EEENS5_IJSH_SB_EEEEEEEvNS4_8identityES13_S1D_vS1E_EENS_8epilogue10collective6detail29Sm90TmaWarpSpecializedAdapterINS1H_15DefaultEpilogueISJ_SK_SK_NS1G_6thread17LinearCombinationISJ_Li1EffLNS1L_9ScaleType4KindE0ELNS_15FloatRoundStyleE2ESJ_EENS1_15EpilogueDefaultEEEEEvvEEEEvNT_6ParamsE)
        /*0014*/ 	.word	0x00000000


	//----- nvinfo : EIATTR_MIN_STACK_SIZE
	.align		4
.L_17:
        /*0018*/ 	.byte	0x04, 0x12
        /*001a*/ 	.short	(.L_19 - .L_18)
	.align		4
.L_18:
        /*001c*/ 	.word	index@(_ZN7cutlass13device_kernelINS_4gemm6kernel13GemmUniversalIN4cute5tupleIJiiiiEEENS1_10collective13CollectiveMmaINS1_34MainloopSm90TmaGmmaWarpSpecializedILi3ENS5_IJNS4_1CILi1EEESB_SB_EEENS1_35KernelTmaWarpSpecializedCooperativeEEENS5_IJNSA_ILi512EEENSA_ILi80EEENSA_ILi64EEEEEENS_10bfloat16_tENS5_IJlSB_lEEESJ_SK_NS4_8TiledMMAINS4_8MMA_AtomIJNS4_4SM904GMMA27MMA_64x16x16_F32BF16BF16_SSILNSO_5MajorE0ELSQ_0ELNSO_7ScaleInE1ELSR_1EEEEEENS4_6LayoutINS5_IJNSA_ILi2EEESB_SB_EEENS5_IJSB_NSA_ILi0EEESX_EEEEENS5_IJNS4_10UnderscoreES10_S10_EEEEENS4_13SM90_TMA_LOADENS4_14ComposedLayoutINS4_7SwizzleILi3ELi4ELi3EEENS4_18smem_ptr_flag_bitsILi16EEENSU_INS5_IJNSA_ILi8EEESH_EEENS5_IJSH_SB_EEEEEEEvNS4_8identityES13_S1D_vS1E_EENS_8epilogue10collective6detail29Sm90TmaWarpSpecializedAdapterINS1H_15DefaultEpilogueISJ_SK_SK_NS1G_6thread17LinearCombinationISJ_Li1EffLNS1L_9ScaleType4KindE0ELNS_15FloatRoundStyleE2ESJ_EENS1_15EpilogueDefaultEEEEEvvEEEEvNT_6ParamsE)
        /*0020*/ 	.word	0x00000000
.L_19:


//--------------------- .nv.compat                --------------------------
	.section	.nv.compat,"",@"SHT_CUDA_COMPAT_INFO"
	.align	4
        /*0000*/ 	.byte	0x02, 0x09, 0x01, 0x00, 0x02, 0x02, 0x04, 0x00, 0x02, 0x05, 0x05, 0x00, 0x03, 0x07, 0x01, 0x01
        /*0010*/ 	.byte	0x02, 0x03, 0x01, 0x00, 0x02, 0x06, 0x01, 0x00, 0x04, 0x0b, 0x08, 0x00, 0x00, 0x00, 0x00, 0x00
        /*0020*/ 	.byte	0x00, 0x00, 0x00, 0x00


//--------------------- .nv.info._ZN7cutlass13device_kernelINS_4gemm6kernel13GemmUniversalIN4cute5tupleIJiiiiEEENS1_10collective13CollectiveMmaINS1_34MainloopSm90TmaGmmaWarpSpecializedILi3ENS5_IJNS4_1CILi1EEESB_SB_EEENS1_35KernelTmaWarpSpecializedCooperativeEEENS5_IJNSA_ILi512EEENSA_ILi80EEENSA_ILi64EEEEEENS_10bfloat16_tENS5_IJlSB_lEEESJ_SK_NS4_8TiledMMAINS4_8MMA_AtomIJNS4_4SM904GMMA27MMA_64x16x16_F32BF16BF16_SSILNSO_5MajorE0ELSQ_0ELNSO_7ScaleInE1ELSR_1EEEEEENS4_6LayoutINS5_IJNSA_ILi2EEESB_SB_EEENS5_IJSB_NSA_ILi0EEESX_EEEEENS5_IJNS4_10UnderscoreES10_S10_EEEEENS4_13SM90_TMA_LOADENS4_14ComposedLayoutINS4_7SwizzleILi3ELi4ELi3EEENS4_18smem_ptr_flag_bitsILi16EEENSU_INS5_IJNSA_ILi8EEESH_EEENS5_IJSH_SB_EEEEEEEvNS4_8identityES13_S1D_vS1E_EENS_8epilogue10collective6detail29Sm90TmaWarpSpecializedAdapterINS1H_15DefaultEpilogueISJ_SK_SK_NS1G_6thread17LinearCombinationISJ_Li1EffLNS1L_9ScaleType4KindE0ELNS_15FloatRoundStyleE2ESJ_EENS1_15EpilogueDefaultEEEEEvvEEEEvNT_6ParamsE --------------------------
	.section	.nv.info._ZN7cutlass13device_kernelINS_4gemm6kernel13GemmUniversalIN4cute5tupleIJiiiiEEENS1_10collective13CollectiveMmaINS1_34MainloopSm90TmaGmmaWarpSpecializedILi3ENS5_IJNS4_1CILi1EEESB_SB_EEENS1_35KernelTmaWarpSpecializedCooperativeEEENS5_IJNSA_ILi512EEENSA_ILi80EEENSA_ILi64EEEEEENS_10bfloat16_tENS5_IJlSB_lEEESJ_SK_NS4_8TiledMMAINS4_8MMA_AtomIJNS4_4SM904GMMA27MMA_64x16x16_F32BF16BF16_SSILNSO_5MajorE0ELSQ_0ELNSO_7ScaleInE1ELSR_1EEEEEENS4_6LayoutINS5_IJNSA_ILi2EEESB_SB_EEENS5_IJSB_NSA_ILi0EEESX_EEEEENS5_IJNS4_10UnderscoreES10_S10_EEEEENS4_13SM90_TMA_LOADENS4_14ComposedLayoutINS4_7SwizzleILi3ELi4ELi3EEENS4_18smem_ptr_flag_bitsILi16EEENSU_INS5_IJNSA_ILi8EEESH_EEENS5_IJSH_SB_EEEEEEEvNS4_8identityES13_S1D_vS1E_EENS_8epilogue10collective6detail29Sm90TmaWarpSpecializedAdapterINS1H_15DefaultEpilogueISJ_SK_SK_NS1G_6thread17LinearCombinationISJ_Li1EffLNS1L_9ScaleType4KindE0ELNS_15FloatRoundStyleE2ESJ_EENS1_15EpilogueDefaultEEEEEvvEEEEvNT_6ParamsE,"",@"SHT_CUDA_INFO"
	.sectionflags	@""
	.align	4


	//----- nvinfo : EIATTR_CUDA_API_VERSION
	.align		4
        /*0000*/ 	.byte	0x04, 0x37
        /*0002*/ 	.short	(.L_21 - .L_20)
.L_20:
        /*0004*/ 	.word	0x00000082


	//----- nvinfo : EIATTR_KPARAM_INFO
	.align		4
.L_21:
        /*0008*/ 	.byte	0x04, 0x17
        /*000a*/ 	.short	(.L_23 - .L_22)
.L_22:
        /*000c*/ 	.word	0x00000000
        /*0010*/ 	.short	0x0000
        /*0012*/ 	.short	0x0070
        /*0014*/ 	.byte	0x00, 0xf0, 0x01, 0x10


	//----- nvinfo : EIATTR_SPARSE_MMA_MASK
	.align		4
.L_23:
        /*0018*/ 	.byte	0x03, 0x50
        /*001a*/ 	.short	0x0000


	//----- nvinfo : EIATTR_MAXREG_COUNT
	.align		4
        /*001c*/ 	.byte	0x03, 0x1b
        /*001e*/ 	.short	0x00a8


	//----- nvinfo : EIATTR_NUM_BARRIERS
	.align		4
        /*0020*/ 	.byte	0x02, 0x4c
        /*0022*/ 	.byte	0x01
	.zero		1


	//----- nvinfo : EIATTR_EXTERNS
	.align		4
        /*0024*/ 	.byte	0x04, 0x0f
        /*0026*/ 	.short	(.L_25 - .L_24)


	//   ....[0]....
	.align		4
.L_24:
        /*0028*/ 	.word	index@(__assertfail)


	//----- nvinfo : EIATTR_MERCURY_ISA_VERSION
	.align		4
.L_25:
        /*002c*/ 	.byte	0x03, 0x5f
        /*002e*/ 	.short	0x0101


	//----- nvinfo : EIATTR_INT_WARP_WIDE_INSTR_OFFSETS
	.align		4
        /*0030*/ 	.byte	0x04, 0x31
        /*0032*/ 	.short	(.L_27 - .L_26)


	//   ....[0]....
.L_26:
        /*0034*/ 	.word	0x000003a0


	//   ....[1]....
        /*0038*/ 	.word	0x000003b0


	//   ....[2]....
        /*003c*/ 	.word	0x00000490


	//----- nvinfo : EIATTR_COOP_GROUP_MASK_REGIDS
	.align		4
.L_27:
        /*0040*/ 	.byte	0x04, 0x29
        /*0042*/ 	.short	(.L_29 - .L_28)


	//   ....[0]....
.L_28:
        /*0044*/ 	.word	0xffffffff


	//   ....[1]....
        /*0048*/ 	.word	0xffffffff


	//   ....[2]....
        /*004c*/ 	.word	0xffffffff


	//   ....[3]....
        /*0050*/ 	.word	0xffffffff


	//   ....[4]....
        /*0054*/ 	.word	0xffffffff


	//----- nvinfo : EIATTR_COOP_GROUP_INSTR_OFFSETS
	.align		4
.L_29:
        /*0058*/ 	.byte	0x04, 0x28
        /*005a*/ 	.short	(.L_31 - .L_30)


	//   ....[0]....
.L_30:
        /*005c*/ 	.word	0x00000060


	//   ....[1]....
        /*0060*/ 	.word	0x00000070


	//   ....[2]....
        /*0064*/ 	.word	0x00000130


	//   ....[3]....
        /*0068*/ 	.word	0x000002a0


	//   ....[4]....
        /*006c*/ 	.word	0x00000f60


	//----- nvinfo : EIATTR_REG_RECONFIG
	.align		4
.L_31:
        /*0070*/ 	.byte	0x01, 0x54
	.zero		2


	//----- nvinfo : EIATTR_SYSCALL_OFFSETS
	.align		4
        /*0074*/ 	.byte	0x04, 0x46
        /*0076*/ 	.short	(.L_33 - .L_32)


	//   ....[0]....
.L_32:
        /*0078*/ 	.word	0x00001120


	//----- nvinfo : EIATTR_MBARRIER_INSTR_OFFSETS
	.align		4
.L_33:
        /*007c*/ 	.byte	0x04, 0x39
        /*007e*/ 	.short	(.L_35 - .L_34)


	//   ....[0]....
.L_34:
        /*0080*/ 	.word	0x00000230
        /*0084*/ 	.word	0x000000ff
        /*0088*/ 	.word	0x00000000
        /*008c*/ 	.short	0x0100
        /*008e*/ 	.byte	0x08
	.zero		1


	//   ....[1]....
        /*0090*/ 	.word	0x00000240
        /*0094*/ 	.word	0x000000ff
        /*0098*/ 	.word	0x00000018
        /*009c*/ 	.short	0x0100
        /*009e*/ 	.byte	0x08
	.zero		1


	//   ....[2]....
        /*00a0*/ 	.word	0x00000250
        /*00a4*/ 	.word	0x000000ff
        /*00a8*/ 	.word	0x00000008
        /*00ac*/ 	.short	0x0100
        /*00ae*/ 	.byte	0x08
	.zero		1


	//   ....[3]....
        /*00b0*/ 	.word	0x00000260
        /*00b4*/ 	.word	0x000000ff
        /*00b8*/ 	.word	0x00000020
        /*00bc*/ 	.short	0x0100
        /*00be*/ 	.byte	0x08
	.zero		1


	//   ....[4]....
        /*00c0*/ 	.word	0x00000270
        /*00c4*/ 	.word	0x000000ff
        /*00c8*/ 	.word	0x00000010
        /*00cc*/ 	.short	0x0100
        /*00ce*/ 	.byte	0x08
	.zero		1


	//   ....[5]....
        /*00d0*/ 	.word	0x00000280
        /*00d4*/ 	.word	0x000000ff
        /*00d8*/ 	.word	0x00000028
        /*00dc*/ 	.short	0x0100
        /*00de*/ 	.byte	0x08
	.zero		1


	//   ....[6]....
        /*00e0*/ 	.word	0x00000500
        /*00e4*/ 	.word	0x000000ff
        /*00e8*/ 	.word	0x00000040
        /*00ec*/ 	.short	0x0100
        /*00ee*/ 	.byte	0x06
	.zero		1


	//   ....[7]....
        /*00f0*/ 	.word	0x00000560
        /*00f4*/ 	.word	0x000000ff
        /*00f8*/ 	.word	0x00000048
        /*00fc*/ 	.short	0x0100
        /*00fe*/ 	.byte	0x06
	.zero		1


	//   ....[8]....
        /*0100*/ 	.word	0x000011a0
        /*0104*/ 	.word	0x00000003
        /*0108*/ 	.word	0x00000000
        /*010c*/ 	.short	0x010a
        /*010e*/ 	.byte	0x3f
	.zero		1


	//   ....[9]....
        /*0110*/ 	.word	0x000011e0
        /*0114*/ 	.word	0x00000003
        /*0118*/ 	.word	0x00000000
        /*011c*/ 	.short	0x010a
        /*011e*/ 	.byte	0x3f
	.zero		1


	//   ....[10]....
        /*0120*/ 	.word	0x00003060
        /*0124*/ 	.word	0x000000ff
        /*0128*/ 	.word	0x00000000
        /*012c*/ 	.short	0x010a
        /*012e*/ 	.byte	0x08
	.zero		1


	//   ....[11]....
        /*0130*/ 	.word	0x000030a0
        /*0134*/ 	.word	0x000000ff
        /*0138*/ 	.word	0x00000000
        /*013c*/ 	.short	0x010a
        /*013e*/ 	.byte	0x08
	.zero		1


	//   ....[12]....
        /*0140*/ 	.word	0x00004df0
        /*0144*/ 	.word	0x000000ff
        /*0148*/ 	.word	0x00000000
        /*014c*/ 	.short	0x0101
        /*014e*/ 	.byte	0x08
	.zero		1


	//   ....[13]....
        /*0150*/ 	.word	0x00004fa0
        /*0154*/ 	.word	0x00000000
        /*0158*/ 	.word	0x00000000
        /*015c*/ 	.short	0x0101
        /*015e*/ 	.byte	0x3f
	.zero		1


	//   ....[14]....
        /*0160*/ 	.word	0x00010060
        /*0164*/ 	.word	0x0000000e
        /*0168*/ 	.word	0x00000018
        /*016c*/ 	.short	0x010a
        /*016e*/ 	.byte	0x3f
	.zero		1


	//   ....[15]....
        /*0170*/ 	.word	0x000103f0
        /*0174*/ 	.word	0x00000005
        /*0178*/ 	.word	0x00000048
        /*017c*/ 	.short	0x0101
        /*017e*/ 	.byte	0x3f
	.zero		1


	//   ....[16]....
        /*0180*/ 	.word	0x00010b50
        /*0184*/ 	.word	0x00000007
        /*0188*/ 	.word	0x00000000
        /*018c*/ 	.short	0x010a
        /*018e*/ 	.byte	0x3f
	.zero		1


	//   ....[17]....
        /*0190*/ 	.word	0x00010bd0
        /*0194*/ 	.word	0x00000006
        /*0198*/ 	.word	0x00000000
        /*019c*/ 	.short	0x010a
        /*019e*/ 	.byte	0x3f
	.zero		1


	//   ....[18]....
        /*01a0*/ 	.word	0x00010c60
        /*01a4*/ 	.word	0x00000003
        /*01a8*/ 	.word	0x00000000
        /*01ac*/ 	.short	0x010a
        /*01ae*/ 	.byte	0x3f
	.zero		1


	//   ....[19]....
        /*01b0*/ 	.word	0x00010cc0
        /*01b4*/ 	.word	0x00000003
        /*01b8*/ 	.word	0x00000000
        /*01bc*/ 	.short	0x010a
        /*01be*/ 	.byte	0x3f
	.zero		1


	//   ....[20]....
        /*01c0*/ 	.word	0x00010d20
        /*01c4*/ 	.word	0x00000005
        /*01c8*/ 	.word	0x00000000
        /*01cc*/ 	.short	0x010a
        /*01ce*/ 	.byte	0x3f
	.zero		1


	//   ....[21]....
        /*01d0*/ 	.word	0x00010df0
        /*01d4*/ 	.word	0x0000000e
        /*01d8*/ 	.word	0x00000018
        /*01dc*/ 	.short	0x010a
        /*01de*/ 	.byte	0x3f
	.zero		1


	//   ....[22]....
        /*01e0*/ 	.word	0x00010ec0
        /*01e4*/ 	.word	0x00000007
        /*01e8*/ 	.word	0x00000000
        /*01ec*/ 	.short	0x010a
        /*01ee*/ 	.byte	0x3f
	.zero		1


	//   ....[23]....
        /*01f0*/ 	.word	0x00010f10
        /*01f4*/ 	.word	0x00000006
        /*01f8*/ 	.word	0x00000000
        /*01fc*/ 	.short	0x010a
        /*01fe*/ 	.byte	0x3f
	.zero		1


	//----- nvinfo : EIATTR_NUM_MBARRIERS
	.align		4
.L_35:
        /*0200*/ 	.byte	0x03, 0x38
        /*0202*/ 	.short	0x0008


	//----- nvinfo : EIATTR_EXIT_INSTR_OFFSETS
	.align		4
        /*0204*/ 	.byte	0x04, 0x1c
        /*0206*/ 	.short	(.L_37 - .L_36)


	//   ....[0]....
.L_36:
        /*0208*/ 	.word	0x000005b0


	//   ....[1]....
        /*020c*/ 	.word	0x00000e90


	//   ....[2]....
        /*0210*/ 	.word	0x0000f6a0


	//   ....[3]....
        /*0214*/ 	.word	0x0000fd00


	//   ....[4]....
        /*0218*/ 	.word	0x00010cb0


	//----- nvinfo : EIATTR_MAX_THREADS
	.align		4
.L_37:
        /*021c*/ 	.byte	0x04, 0x05
        /*021e*/ 	.short	(.L_39 - .L_38)
.L_38:
        /*0220*/ 	.word	0x00000180
        /*0224*/ 	.word	0x00000001
        /*0228*/ 	.word	0x00000001


	//----- nvinfo : EIATTR_CRS_STACK_SIZE
	.align		4
.L_39:
        /*022c*/ 	.byte	0x04, 0x1e
        /*022e*/ 	.short	(.L_41 - .L_40)
.L_40:
        /*0230*/ 	.word	0x00000000


	//----- nvinfo : EIATTR_CBANK_PARAM_SIZE
	.align		4
.L_41:
        /*0234*/ 	.byte	0x03, 0x19
        /*0236*/ 	.short	0x0470


	//----- nvinfo : EIATTR_PARAM_CBANK
	.align		4
        /*0238*/ 	.byte	0x04, 0x0a
        /*023a*/ 	.short	(.L_43 - .L_42)
	.align		4
.L_42:
        /*023c*/ 	.word	index@(.nv.constant0._ZN7cutlass13device_kernelINS_4gemm6kernel13GemmUniversalIN4cute5tupleIJiiiiEEENS1_10collective13CollectiveMmaINS1_34MainloopSm90TmaGmmaWarpSpecializedILi3ENS5_IJNS4_1CILi1EEESB_SB_EEENS1_35KernelTmaWarpSpecializedCooperativeEEENS5_IJNSA_ILi512EEENSA_ILi80EEENSA_ILi64EEEEEENS_10bfloat16_tENS5_IJlSB_lEEESJ_SK_NS4_8TiledMMAINS4_8MMA_AtomIJNS4_4SM904GMMA27MMA_64x16x16_F32BF16BF16_SSILNSO_5MajorE0ELSQ_0ELNSO_7ScaleInE1ELSR_1EEEEEENS4_6LayoutINS5_IJNSA_ILi2EEESB_SB_EEENS5_IJSB_NSA_ILi0EEESX_EEEEENS5_IJNS4_10UnderscoreES10_S10_EEEEENS4_13SM90_TMA_LOADENS4_14ComposedLayoutINS4_7SwizzleILi3ELi4ELi3EEENS4_18smem_ptr_flag_bitsILi16EEENSU_INS5_IJNSA_ILi8EEESH_EEENS5_IJSH_SB_EEEEEEEvNS4_8identityES13_S1D_vS1E_EENS_8epilogue10collective6detail29Sm90TmaWarpSpecializedAdapterINS1H_15DefaultEpilogueISJ_SK_SK_NS1G_6thread17LinearCombinationISJ_Li1EffLNS1L_9ScaleType4KindE0ELNS_15FloatRoundStyleE2ESJ_EENS1_15EpilogueDefaultEEEEEvvEEEEvNT_6ParamsE)
        /*0240*/ 	.short	0x0210
        /*0242*/ 	.short	0x0470


	//----- nvinfo : EIATTR_SW_WAR
	.align		4
.L_43:
        /*0244*/ 	.byte	0x04, 0x36
        /*0246*/ 	.short	(.L_45 - .L_44)
.L_44:
        /*0248*/ 	.word	0x00000008
.L_45:


//--------------------- .nv.callgraph             --------------------------
	.section	.nv.callgraph,"",@"SHT_CUDA_CALLGRAPH"
	.align	4
	.sectionentsize	8
	.align		4
        /*0000*/ 	.word	0x00000000
	.align		4
        /*0004*/ 	.word	0xffffffff
	.align		4
        /*0008*/ 	.word	index@(_ZN7cutlass13device_kernelINS_4gemm6kernel13GemmUniversalIN4cute5tupleIJiiiiEEENS1_10collective13CollectiveMmaINS1_34MainloopSm90TmaGmmaWarpSpecializedILi3ENS5_IJNS4_1CILi1EEESB_SB_EEENS1_35KernelTmaWarpSpecializedCooperativeEEENS5_IJNSA_ILi512EEENSA_ILi80EEENSA_ILi64EEEEEENS_10bfloat16_tENS5_IJlSB_lEEESJ_SK_NS4_8TiledMMAINS4_8MMA_AtomIJNS4_4SM904GMMA27MMA_64x16x16_F32BF16BF16_SSILNSO_5MajorE0ELSQ_0ELNSO_7ScaleInE1ELSR_1EEEEEENS4_6LayoutINS5_IJNSA_ILi2EEESB_SB_EEENS5_IJSB_NSA_ILi0EEESX_EEEEENS5_IJNS4_10UnderscoreES10_S10_EEEEENS4_13SM90_TMA_LOADENS4_14ComposedLayoutINS4_7SwizzleILi3ELi4ELi3EEENS4_18smem_ptr_flag_bitsILi16EEENSU_INS5_IJNSA_ILi8EEESH_EEENS5_IJSH_SB_EEEEEEEvNS4_8identityES13_S1D_vS1E_EENS_8epilogue10collective6detail29Sm90TmaWarpSpecializedAdapterINS1H_15DefaultEpilogueISJ_SK_SK_NS1G_6thread17LinearCombinationISJ_Li1EffLNS1L_9ScaleType4KindE0ELNS_15FloatRoundStyleE2ESJ_EENS1_15EpilogueDefaultEEEEEvvEEEEvNT_6ParamsE)
	.align		4
        /*000c*/ 	.word	index@(__assertfail)
	.align		4
        /*0010*/ 	.word	0x00000000
	.align		4
        /*0014*/ 	.word	0xfffffffe
	.align		4
        /*0018*/ 	.word	0x00000000
	.align		4
        /*001c*/ 	.word	0xfffffffd
	.align		4
        /*0020*/ 	.word	0x00000000
	.align		4
        /*0024*/ 	.word	0xfffffffc


//--------------------- .nv.constant4             --------------------------
	.section	.nv.constant4,"a",@progbits
	.align	8
	.align		8
.nv.constant4:
        /*0000*/ 	.dword	__assertfail
	.align		8
        /*0008*/ 	.dword	__unnamed_1
	.align		8
        /*0010*/ 	.dword	_ZN40_INTERNAL_bc92cbe2_4_k_cu_cff2766c_132534cuda3std3__45__cpo5beginE
	.align		8
        /*0018*/ 	.dword	_ZN40_INTERNAL_bc92cbe2_4_k_cu_cff2766c_132534cuda3std3__45__cpo3endE
	.align		8
        /*0020*/ 	.dword	_ZN40_INTERNAL_bc92cbe2_4_k_cu_cff2766c_132534cuda3std3__45__cpo6cbeginE
	.align		8
        /*0028*/ 	.dword	_ZN40_INTERNAL_bc92cbe2_4_k_cu_cff2766c_132534cuda3std3__45__cpo4cendE
	.align		8
        /*0030*/ 	.dword	_ZN40_INTERNAL_bc92cbe2_4_k_cu_cff2766c_132534cuda3std3__442_GLOBAL__N__bc92cbe2_4_k_cu_cff2766c_132536ignoreE
	.align		8
        /*0038*/ 	.dword	_ZN40_INTERNAL_bc92cbe2_4_k_cu_cff2766c_132534cuda3std3__419piecewise_constructE
	.align		8
        /*0040*/ 	.dword	_ZN40_INTERNAL_bc92cbe2_4_k_cu_cff2766c_132534cuda3std3__48in_placeE
	.align		8
        /*0048*/ 	.dword	_ZN40_INTERNAL_bc92cbe2_4_k_cu_cff2766c_132534cuda3std6ranges3__45__cpo4swapE
	.align		8
        /*0050*/ 	.dword	_ZN40_INTERNAL_bc92cbe2_4_k_cu_cff2766c_132534cuda3std6ranges3__45__cpo9iter_moveE
	.align		8
        /*0058*/ 	.dword	_ZN40_INTERNAL_bc92cbe2_4_k_cu_cff2766c_132534cute7productE
	.align		8
        /*0060*/ 	.dword	_ZN40_INTERNAL_bc92cbe2_4_k_cu_cff2766c_132534cute1_E
	.align		8
        /*0068*/ 	.dword	$str$22
	.align		8
        /*0070*/ 	.dword	$str$23


//--------------------- .text._ZN7cutlass13device_kernelINS_4gemm6kernel13GemmUniversalIN4cute5tupleIJiiiiEEENS1_10collective13CollectiveMmaINS1_34MainloopSm90TmaGmmaWarpSpecializedILi3ENS5_IJNS4_1CILi1EEESB_SB_EEENS1_35KernelTmaWarpSpecializedCooperativeEEENS5_IJNSA_ILi512EEENSA_ILi80EEENSA_ILi64EEEEEENS_10bfloat16_tENS5_IJlSB_lEEESJ_SK_NS4_8TiledMMAINS4_8MMA_AtomIJNS4_4SM904GMMA27MMA_64x16x16_F32BF16BF16_SSILNSO_5MajorE0ELSQ_0ELNSO_7ScaleInE1ELSR_1EEEEEENS4_6LayoutINS5_IJNSA_ILi2EEESB_SB_EEENS5_IJSB_NSA_ILi0EEESX_EEEEENS5_IJNS4_10UnderscoreES10_S10_EEEEENS4_13SM90_TMA_LOADENS4_14ComposedLayoutINS4_7SwizzleILi3ELi4ELi3EEENS4_18smem_ptr_flag_bitsILi16EEENSU_INS5_IJNSA_ILi8EEESH_EEENS5_IJSH_SB_EEEEEEEvNS4_8identityES13_S1D_vS1E_EENS_8epilogue10collective6detail29Sm90TmaWarpSpecializedAdapterINS1H_15DefaultEpilogueISJ_SK_SK_NS1G_6thread17LinearCombinationISJ_Li1EffLNS1L_9ScaleType4KindE0ELNS_15FloatRoundStyleE2ESJ_EENS1_15EpilogueDefaultEEEEEvvEEEEvNT_6ParamsE --------------------------
	.section	.text._ZN7cutlass13device_kernelINS_4gemm6kernel13GemmUniversalIN4cute5tupleIJiiiiEEENS1_10collective13CollectiveMmaINS1_34MainloopSm90TmaGmmaWarpSpecializedILi3ENS5_IJNS4_1CILi1EEESB_SB_EEENS1_35KernelTmaWarpSpecializedCooperativeEEENS5_IJNSA_ILi512EEENSA_ILi80EEENSA_ILi64EEEEEENS_10bfloat16_tENS5_IJlSB_lEEESJ_SK_NS4_8TiledMMAINS4_8MMA_AtomIJNS4_4SM904GMMA27MMA_64x16x16_F32BF16BF16_SSILNSO_5MajorE0ELSQ_0ELNSO_7ScaleInE1ELSR_1EEEEEENS4_6LayoutINS5_IJNSA_ILi2EEESB_SB_EEENS5_IJSB_NSA_ILi0EEESX_EEEEENS5_IJNS4_10UnderscoreES10_S10_EEEEENS4_13SM90_TMA_LOADENS4_14ComposedLayoutINS4_7SwizzleILi3ELi4ELi3EEENS4_18smem_ptr_flag_bitsILi16EEENSU_INS5_IJNSA_ILi8EEESH_EEENS5_IJSH_SB_EEEEEEEvNS4_8identityES13_S1D_vS1E_EENS_8epilogue10collective6detail29Sm90TmaWarpSpecializedAdapterINS1H_15DefaultEpilogueISJ_SK_SK_NS1G_6thread17LinearCombinationISJ_Li1EffLNS1L_9ScaleType4KindE0ELNS_15FloatRoundStyleE2ESJ_EENS1_15EpilogueDefaultEEEEEvvEEEEvNT_6ParamsE,"ax",@progbits
	.align	128
.text._ZN7cutlass13device_kernelINS_4gemm6kernel13GemmUniversalIN4cute5tupleIJiiiiEEENS1_10collective13CollectiveMmaINS1_34MainloopSm90TmaGmmaWarpSpecializedILi3ENS5_IJNS4_1CILi1EEESB_SB_EEENS1_35KernelTmaWarpSpecializedCooperativeEEENS5_IJNSA_ILi512EEENSA_ILi80EEENSA_ILi64EEEEEENS_10bfloat16_tENS5_IJlSB_lEEESJ_SK_NS4_8TiledMMAINS4_8MMA_AtomIJNS4_4SM904GMMA27MMA_64x16x16_F32BF16BF16_SSILNSO_5MajorE0ELSQ_0ELNSO_7ScaleInE1ELSR_1EEEEEENS4_6LayoutINS5_IJNSA_ILi2EEESB_SB_EEENS5_IJSB_NSA_ILi0EEESX_EEEEENS5_IJNS4_10UnderscoreES10_S10_EEEEENS4_13SM90_TMA_LOADENS4_14ComposedLayoutINS4_7SwizzleILi3ELi4ELi3EEENS4_18smem_ptr_flag_bitsILi16EEENSU_INS5_IJNSA_ILi8EEESH_EEENS5_IJSH_SB_EEEEEEEvNS4_8identityES13_S1D_vS1E_EENS_8epilogue10collective6detail29Sm90TmaWarpSpecializedAdapterINS1H_15DefaultEpilogueISJ_SK_SK_NS1G_6thread17LinearCombinationISJ_Li1EffLNS1L_9ScaleType4KindE0ELNS_15FloatRoundStyleE2ESJ_EENS1_15EpilogueDefaultEEEEEvvEEEEvNT_6ParamsE:
        .type           _ZN7cutlass13device_kernelINS_4gemm6kernel13GemmUniversalIN4cute5tupleIJiiiiEEENS1_10collective13CollectiveMmaINS1_34MainloopSm90TmaGmmaWarpSpecializedILi3ENS5_IJNS4_1CILi1EEESB_SB_EEENS1_35KernelTmaWarpSpecializedCooperativeEEENS5_IJNSA_ILi512EEENSA_ILi80EEENSA_ILi64EEEEEENS_10bfloat16_tENS5_IJlSB_lEEESJ_SK_NS4_8TiledMMAINS4_8MMA_AtomIJNS4_4SM904GMMA27MMA_64x16x16_F32BF16BF16_SSILNSO_5MajorE0ELSQ_0ELNSO_7ScaleInE1ELSR_1EEEEEENS4_6LayoutINS5_IJNSA_ILi2EEESB_SB_EEENS5_IJSB_NSA_ILi0EEESX_EEEEENS5_IJNS4_10UnderscoreES10_S10_EEEEENS4_13SM90_TMA_LOADENS4_14ComposedLayoutINS4_7SwizzleILi3ELi4ELi3EEENS4_18smem_ptr_flag_bitsILi16EEENSU_INS5_IJNSA_ILi8EEESH_EEENS5_IJSH_SB_EEEEEEEvNS4_8identityES13_S1D_vS1E_EENS_8epilogue10collective6detail29Sm90TmaWarpSpecializedAdapterINS1H_15DefaultEpilogueISJ_SK_SK_NS1G_6thread17LinearCombinationISJ_Li1EffLNS1L_9ScaleType4KindE0ELNS_15FloatRoundStyleE2ESJ_EENS1_15EpilogueDefaultEEEEEvvEEEEvNT_6ParamsE,@function
        .size           _ZN7cutlass13device_kernelINS_4gemm6kernel13GemmUniversalIN4cute5tupleIJiiiiEEENS1_10collective13CollectiveMmaINS1_34MainloopSm90TmaGmmaWarpSpecializedILi3ENS5_IJNS4_1CILi1EEESB_SB_EEENS1_35KernelTmaWarpSpecializedCooperativeEEENS5_IJNSA_ILi512EEENSA_ILi80EEENSA_ILi64EEEEEENS_10bfloat16_tENS5_IJlSB_lEEESJ_SK_NS4_8TiledMMAINS4_8MMA_AtomIJNS4_4SM904GMMA27MMA_64x16x16_F32BF16BF16_SSILNSO_5MajorE0ELSQ_0ELNSO_7ScaleInE1ELSR_1EEEEEENS4_6LayoutINS5_IJNSA_ILi2EEESB_SB_EEENS5_IJSB_NSA_ILi0EEESX_EEEEENS5_IJNS4_10UnderscoreES10_S10_EEEEENS4_13SM90_TMA_LOADENS4_14ComposedLayoutINS4_7SwizzleILi3ELi4ELi3EEENS4_18smem_ptr_flag_bitsILi16EEENSU_INS5_IJNSA_ILi8EEESH_EEENS5_IJSH_SB_EEEEEEEvNS4_8identityES13_S1D_vS1E_EENS_8epilogue10collective6detail29Sm90TmaWarpSpecializedAdapterINS1H_15DefaultEpilogueISJ_SK_SK_NS1G_6thread17LinearCombinationISJ_Li1EffLNS1L_9ScaleType4KindE0ELNS_15FloatRoundStyleE2ESJ_EENS1_15EpilogueDefaultEEEEEvvEEEEvNT_6ParamsE,(.L_x_372 - _ZN7cutlass13device_kernelINS_4gemm6kernel13GemmUniversalIN4cute5tupleIJiiiiEEENS1_10collective13CollectiveMmaINS1_34MainloopSm90TmaGmmaWarpSpecializedILi3ENS5_IJNS4_1CILi1EEESB_SB_EEENS1_35KernelTmaWarpSpecializedCooperativeEEENS5_IJNSA_ILi512EEENSA_ILi80EEENSA_ILi64EEEEEENS_10bfloat16_tENS5_IJlSB_lEEESJ_SK_NS4_8TiledMMAINS4_8MMA_AtomIJNS4_4SM904GMMA27MMA_64x16x16_F32BF16BF16_SSILNSO_5MajorE0ELSQ_0ELNSO_7ScaleInE1ELSR_1EEEEEENS4_6LayoutINS5_IJNSA_ILi2EEESB_SB_EEENS5_IJSB_NSA_ILi0EEESX_EEEEENS5_IJNS4_10UnderscoreES10_S10_EEEEENS4_13SM90_TMA_LOADENS4_14ComposedLayoutINS4_7SwizzleILi3ELi4ELi3EEENS4_18smem_ptr_flag_bitsILi16EEENSU_INS5_IJNSA_ILi8EEESH_EEENS5_IJSH_SB_EEEEEEEvNS4_8identityES13_S1D_vS1E_EENS_8epilogue10collective6detail29Sm90TmaWarpSpecializedAdapterINS1H_15DefaultEpilogueISJ_SK_SK_NS1G_6thread17LinearCombinationISJ_Li1EffLNS1L_9ScaleType4KindE0ELNS_15FloatRoundStyleE2ESJ_EENS1_15EpilogueDefaultEEEEEvvEEEEvNT_6ParamsE)
        .other          _ZN7cutlass13device_kernelINS_4gemm6kernel13GemmUniversalIN4cute5tupleIJiiiiEEENS1_10collective13CollectiveMmaINS1_34MainloopSm90TmaGmmaWarpSpecializedILi3ENS5_IJNS4_1CILi1EEESB_SB_EEENS1_35KernelTmaWarpSpecializedCooperativeEEENS5_IJNSA_ILi512EEENSA_ILi80EEENSA_ILi64EEEEEENS_10bfloat16_tENS5_IJlSB_lEEESJ_SK_NS4_8TiledMMAINS4_8MMA_AtomIJNS4_4SM904GMMA27MMA_64x16x16_F32BF16BF16_SSILNSO_5MajorE0ELSQ_0ELNSO_7ScaleInE1ELSR_1EEEEEENS4_6LayoutINS5_IJNSA_ILi2EEESB_SB_EEENS5_IJSB_NSA_ILi0EEESX_EEEEENS5_IJNS4_10UnderscoreES10_S10_EEEEENS4_13SM90_TMA_LOADENS4_14ComposedLayoutINS4_7SwizzleILi3ELi4ELi3EEENS4_18smem_ptr_flag_bitsILi16EEENSU_INS5_IJNSA_ILi8EEESH_EEENS5_IJSH_SB_EEEEEEEvNS4_8identityES13_S1D_vS1E_EENS_8epilogue10collective6detail29Sm90TmaWarpSpecializedAdapterINS1H_15DefaultEpilogueISJ_SK_SK_NS1G_6thread17LinearCombinationISJ_Li1EffLNS1L_9ScaleType4KindE0ELNS_15FloatRoundStyleE2ESJ_EENS1_15EpilogueDefaultEEEEEvvEEEEvNT_6ParamsE,@"STO_CUDA_ENTRY STV_DEFAULT"
_ZN7cutlass13device_kernelINS_4gemm6kernel13GemmUniversalIN4cute5tupleIJiiiiEEENS1_10collective13CollectiveMmaINS1_34MainloopSm90TmaGmmaWarpSpecializedILi3ENS5_IJNS4_1CILi1EEESB_SB_EEENS1_35KernelTmaWarpSpecializedCooperativeEEENS5_IJNSA_ILi512EEENSA_ILi80EEENSA_ILi64EEEEEENS_10bfloat16_tENS5_IJlSB_lEEESJ_SK_NS4_8TiledMMAINS4_8MMA_AtomIJNS4_4SM904GMMA27MMA_64x16x16_F32BF16BF16_SSILNSO_5MajorE0ELSQ_0ELNSO_7ScaleInE1ELSR_1EEEEEENS4_6LayoutINS5_IJNSA_ILi2EEESB_SB_EEENS5_IJSB_NSA_ILi0EEESX_EEEEENS5_IJNS4_10UnderscoreES10_S10_EEEEENS4_13SM90_TMA_LOADENS4_14ComposedLayoutINS4_7SwizzleILi3ELi4ELi3EEENS4_18smem_ptr_flag_bitsILi16EEENSU_INS5_IJNSA_ILi8EEESH_EEENS5_IJSH_SB_EEEEEEEvNS4_8identityES13_S1D_vS1E_EENS_8epilogue10collective6detail29Sm90TmaWarpSpecializedAdapterINS1H_15DefaultEpilogueISJ_SK_SK_NS1G_6thread17LinearCombinationISJ_Li1EffLNS1L_9ScaleType4KindE0ELNS_15FloatRoundStyleE2ESJ_EENS1_15EpilogueDefaultEEEEEvvEEEEvNT_6ParamsE:
[----:B------:R-:W0:Y:S01]  /*0000*/  LDC R1, c[0x0][0x28] ;  /* 0x00000a00ff017b82 */ /* 0x000e220000000800 */
[----:B------:R-:W1:Y:S01]  /*0010*/  S2R R23, SR_TID.X ;  /* 0x0000000000177919 */ /* 0x000e620000002100 */
[----:B------:R-:W-:Y:S01]  /*0020*/  ELECT P0, URZ, PT ;  /* 0x00000000003f782f */ /* 0x000fe20003800000 */
[----:B------:R-:W-:Y:S01]  /*0030*/  BSSY B0, `(.L_x_0) ;  /* 0x000000f000007945 */ /* 0x000fe20003800000 */
[--C-:B-1----:R-:W-:Y:S02]  /*0040*/  SHF.R.U32.HI R0, RZ, 0x5, R23.reuse ;  /* 0x00000005ff007819 */ /* 0x102fe40000011617 */
[----:B------:R-:W-:-:S03]  /*0050*/  SHF.R.U32.HI R3, RZ, 0x7, R23 ;  /* 0x00000007ff037819 */ /* 0x000fc60000011617 */
[----:B------:R-:W1:Y:S04]  /*0060*/  SHFL.IDX PT, R2, R0, RZ, 0x1f ;  /* 0x00001fff00027589 */ /* 0x000e6800000e0000 */
[----:B------:R2:W3:Y:S01]  /*0070*/  SHFL.IDX PT, R8, R3, RZ, 0x1f ;  /* 0x00001fff03087589 */ /* 0x0004e200000e0000 */
[----:B-1----:R-:W-:-:S13]  /*0080*/  ISETP.NE.OR P0, PT, R2, RZ, !P0 ;  /* 0x000000ff0200720c */ /* 0x002fda0004705670 */
[----:B0-23--:R-:W-:Y:S05]  /*0090*/  @P0 BRA `(.L_x_1) ;  /* 0x0000000000200947 */ /* 0x00dfea0003800000 */
[----:B------:R-:W-:Y:S02]  /*00a0*/  ULDC.64 UR4, c[0x0][0x198] ;  /* 0x0000660000047ab9 */ /* 0x000fe40000000a00 */
[----:B------:R-:W-:Y:S02]  /*00b0*/  UIADD3 UR6, UP0, UR4, 0xf0, URZ ;  /* 0x000000f004067890 */ /* 0x000fe4000ff1e03f */
[----:B------:R-:W-:Y:S02]  /*00c0*/  UIADD3 UR4, UP1, UR4, 0x1f0, URZ ;  /* 0x000001f004047890 */ /* 0x000fe4000ff3e03f */
[----:B------:R-:W-:Y:S02]  /*00d0*/  UIADD3.X UR7, URZ, UR5, URZ, UP0, !UPT ;  /* 0x000000053f077290 */ /* 0x000fe400087fe43f */
[----:B------:R-:W-:-:S07]  /*00e0*/  UIADD3.X UR5, URZ, UR5, URZ, UP1, !UPT ;  /* 0x000000053f057290 */ /* 0x000fce0008ffe43f */
[----:B------:R0:W-:Y:S02]  /*00f0*/  UTMACCTL.PF [UR6] ;  /* 0x00000000060079b9 */ /* 0x0001e40008040000 */
[----:B------:R0:W-:Y:S02]  /*0100*/  UTMACCTL.PF [UR4] ;  /* 0x00000000040079b9 */ /* 0x0001e40008040000 */
[----:B0-----:R-:W-:Y:S01]  /*0110*/  NOP ;  /* 0x0000000000007918 */ /* 0x001fe20000000000 */
.L_x_1:
[----:B------:R-:W-:Y:S05]  /*0120*/  BSYNC B0 ;  /* 0x0000000000007941 */ /* 0x000fea0003800000 */
.L_x_0:
[----:B------:R-:W0:Y:S02]  /*0130*/  SHFL.IDX PT, R3, R0, RZ, 0x1f ;  /* 0x00001fff00037589 */ /* 0x000e2400000e0000 */
[----:B0-----:R-:W-:-:S13]  /*0140*/  ISETP.NE.AND P0, PT, R3, RZ, PT ;  /* 0x000000ff0300720c */ /* 0x001fda0003f05270 */
[----:B------:R-:W-:Y:S05]  /*0150*/  @P0 BRA `(.L_x_2) ;  /* 0x0000000000500947 */ /* 0x000fea0003800000 */
[----:B------:R-:W0:Y:S01]  /*0160*/  S2UR UR8, SR_CgaCtaId ;  /* 0x00000000000879c3 */ /* 0x000e220000008800 */
[----:B------:R-:W-:Y:S01]  /*0170*/  UMOV UR4, 0x400 ;  /* 0x0000040000047882 */ /* 0x000fe20000000000 */
[----:B------:R-:W-:Y:S01]  /*0180*/  UMOV UR5, 0x1 ;  /* 0x0000000100057882 */ /* 0x000fe20000000000 */
[----:B------:R-:W-:Y:S01]  /*0190*/  UMOV UR6, 0x100 ;  /* 0x0000010000067882 */ /* 0x000fe20000000000 */
[----:B------:R-:W-:Y:S01]  /*01a0*/  ELECT P0, URZ, PT ;  /* 0x00000000003f782f */ /* 0x000fe20003800000 */
[----:B------:R-:W-:-:S04]  /*01b0*/  UIADD3 UR6, -UR6, 0x100000, URZ ;  /* 0x0010000006067890 */ /* 0x000fc8000fffe13f */
[----:B------:R-:W-:Y:S02]  /*01c0*/  USHF.L.U32 UR7, UR6, 0xb, URZ ;  /* 0x0000000b06077899 */ /* 0x000fe4000800063f */
[----:B------:R-:W-:Y:S02]  /*01d0*/  USHF.L.U32 UR6, UR6, 0x1, URZ ;  /* 0x0000000106067899 */ /* 0x000fe4000800063f */
[----:B0-----:R-:W-:Y:S02]  /*01e0*/  ULEA UR8, UR8, UR4, 0x18 ;  /* 0x0000000408087291 */ /* 0x001fe4000f8ec03f */
[----:B------:R-:W-:-:S04]  /*01f0*/  UIADD3 UR4, -UR5, 0x100000, URZ ;  /* 0x0010000005047890 */ /* 0x000fc8000fffe13f */
[----:B------:R-:W-:Y:S02]  /*0200*/  USHF.L.U32 UR5, UR4, 0xb, URZ ;  /* 0x0000000b04057899 */ /* 0x000fe4000800063f */
[----:B------:R-:W-:Y:S01]  /*0210*/  USHF.L.U32 UR4, UR4, 0x1, URZ ;  /* 0x0000000104047899 */ /* 0x000fe2000800063f */
[----:B------:R-:W0:Y:S11]  /*0220*/  FENCE.VIEW.ASYNC.S ;  /* 0x00000000000073c6 */ /* 0x000e360000000000 */
[----:B0-----:R0:W1:Y:S01]  /*0230*/  SYNCS.EXCH.64 URZ, [UR8], UR4 ;  /* 0x00000004083f75b2 */ /* 0x0010620008000100 */
[----:B------:R0:W2:Y:S01]  /*0240*/  SYNCS.EXCH.64 URZ, [UR8+0x18], UR6 ;  /* 0x00001806083f75b2 */ /* 0x0000a20008000100 */
[----:B------:R0:W3:Y:S01]  /*0250*/  SYNCS.EXCH.64 URZ, [UR8+0x8], UR4 ;  /* 0x00000804083f75b2 */ /* 0x0000e20008000100 */
[----:B------:R0:W4:Y:S01]  /*0260*/  SYNCS.EXCH.64 URZ, [UR8+0x20], UR6 ;  /* 0x00002006083f75b2 */ /* 0x0001220008000100 */
[----:B------:R0:W0:Y:S01]  /*0270*/  SYNCS.EXCH.64 URZ, [UR8+0x10], UR4 ;  /* 0x00001004083f75b2 */ /* 0x0000220008000100 */
[----:B------:R0:W0:Y:S01]  /*0280*/  SYNCS.EXCH.64 URZ, [UR8+0x28], UR6 ;  /* 0x00002806083f75b2 */ /* 0x0000220008000100 */
[----:B------:R-:W-:Y:S01]  /*0290*/  NOP ;  /* 0x0000000000007918 */ /* 0x000fe20000000000 */
.L_x_2:
[----:B------:R-:W5:Y:S01]  /*02a0*/  SHFL.IDX PT, R0, R0, RZ, 0x1f ;  /* 0x00001fff00007589 */ /* 0x000f6200000e0000 */
[----:B------:R-:W-:Y:S01]  /*02b0*/  ELECT P0, URZ, PT ;  /* 0x00000000003f782f */ /* 0x000fe20003800000 */
[----:B------:R-:W1:Y:S01]  /*02c0*/  LDC R4, c[0x0][0x65c] ;  /* 0x00019700ff047b82 */ /* 0x000e620000000800 */
[----:B------:R-:W-:Y:S01]  /*02d0*/  SHF.R.S32.HI R5, RZ, 0x1f, R2 ;  /* 0x0000001fff057819 */ /* 0x000fe20000011402 */
[----:B------:R-:W2:Y:S01]  /*02e0*/  S2R R3, SR_CTAID.Y ;  /* 0x0000000000037919 */ /* 0x000ea20000002600 */
[----:B0-----:R-:W-:Y:S01]  /*02f0*/  UMOV UR4, 0x20 ;  /* 0x0000002000047882 */ /* 0x001fe20000000000 */
[----:B------:R-:W-:Y:S01]  /*0300*/  ISETP.NE.AND P2, PT, R8, RZ, PT ;  /* 0x000000ff0800720c */ /* 0x000fe20003f45270 */
[----:B------:R-:W-:Y:S01]  /*0310*/  NOP ;  /* 0x0000000000007918 */ /* 0x000fe20000000000 */
[----:B------:R-:W-:Y:S01]  /*0320*/  LEA.HI R5, R5, R2, RZ, 0x2 ;  /* 0x0000000205057211 */ /* 0x000fe200078f10ff */
[----:B------:R-:W-:-:S03]  /*0330*/  NOP ;  /* 0x0000000000007918 */ /* 0x000fc60000000000 */
[----:B------:R-:W-:Y:S02]  /*0340*/  LOP3.LUT R5, R5, 0xfffffffc, RZ, 0xc0, !PT ;  /* 0xfffffffc05057812 */ /* 0x000fe400078ec0ff */
[----:B-----5:R-:W-:-:S03]  /*0350*/  ISETP.NE.OR P0, PT, R0, RZ, !P0 ;  /* 0x000000ff0000720c */ /* 0x020fc60004705670 */
[----:B------:R-:W-:Y:S01]  /*0360*/  IMAD.IADD R0, R2, 0x1, -R5 ;  /* 0x0000000102007824 */ /* 0x000fe200078e0a05 */
[----:B-1----:R-:W-:Y:S01]  /*0370*/  ISETP.NE.AND P3, PT, R4, 0x1, PT ;  /* 0x000000010400780c */ /* 0x002fe20003f65270 */
[----:B------:R-:W-:Y:S01]  /*0380*/  IMAD.MOV.U32 R5, RZ, RZ, RZ ;  /* 0x000000ffff057224 */ /* 0x000fe200078e00ff */
[----:B------:R-:W0:Y:S07]  /*0390*/  S2R R4, SR_CTAID.X ;  /* 0x0000000000047919 */ /* 0x000e2e0000002500 */
[----:B------:R-:W-:Y:S01]  /*03a0*/  VOTEU.ALL UP0, P0 ;  /* 0x00000000003f7886 */ /* 0x000fe20000000000 */
[----:B------:R-:W-:-:S03]  /*03b0*/  VOTEU.ALL UP1, P0 ;  /* 0x00000000003f7886 */ /* 0x000fc60000020000 */
[----:B------:R-:W0:Y:S01]  /*03c0*/  @P3 LDC R19, c[0x0][0x10] ;  /* 0x00000400ff133b82 */ /* 0x000e220000000800 */
[----:B--2---:R-:W-:Y:S01]  /*03d0*/  @P3 IMAD.MOV.U32 R6, RZ, RZ, R3 ;  /* 0x000000ffff063224 */ /* 0x004fe200078e0003 */
[----:B------:R-:W-:Y:S01]  /*03e0*/  @!UP0 UMOV UR6, 0x400 ;  /* 0x0000040000068882 */ /* 0x000fe20000000000 */
[----:B------:R-:W-:-:S04]  /*03f0*/  @!UP0 UIADD3 UR4, -UR4, 0x100000, URZ ;  /* 0x0010000004048890 */ /* 0x000fc8000fffe13f */
[----:B------:R-:W-:Y:S02]  /*0400*/  @!UP0 USHF.L.U32 UR5, UR4, 0xb, URZ ;  /* 0x0000000b04058899 */ /* 0x000fe4000800063f */
[----:B------:R-:W-:Y:S01]  /*0410*/  @!UP0 USHF.L.U32 UR4, UR4, 0x1, URZ ;  /* 0x0000000104048899 */ /* 0x000fe2000800063f */
[----:B------:R-:W-:Y:S02]  /*0420*/  @P3 IMAD.MOV.U32 R7, RZ, RZ, RZ ;  /* 0x000000ffff073224 */ /* 0x000fe400078e00ff */
[----:B------:R-:W-:Y:S01]  /*0430*/  @P3 IMAD.MOV.U32 R17, RZ, RZ, RZ ;  /* 0x000000ffff113224 */ /* 0x000fe200078e00ff */
[----:B------:R-:W1:Y:S08]  /*0440*/  @!UP0 S2UR UR7, SR_CgaCtaId ;  /* 0x00000000000789c3 */ /* 0x000e700000008800 */
[----:B------:R-:W2:Y:S01]  /*0450*/  @!P3 LDC R9, c[0x0][0xc] ;  /* 0x00000300ff09bb82 */ /* 0x000ea20000000800 */
[----:B0-----:R-:W-:-:S04]  /*0460*/  @P3 IMAD.WIDE.U32 R18, R4, R19, R6 ;  /* 0x0000001304123225 */ /* 0x001fc800078e0006 */
[----:B------:R-:W-:Y:S01]  /*0470*/  @P3 IMAD.IADD R17, R19, 0x1, R17 ;  /* 0x0000000113113824 */ /* 0x000fe200078e0211 */
[----:B-1----:R-:W-:Y:S01]  /*0480*/  @!UP0 ULEA UR6, UR7, UR6, 0x18 ;  /* 0x0000000607068291 */ /* 0x002fe2000f8ec03f */
[----:B------:R-:W-:Y:S01]  /*0490*/  VOTEU.ALL UP0, P0 ;  /* 0x00000000003f7886 */ /* 0x000fe20000000000 */
[----:B------:R-:W-:-:S04]  /*04a0*/  ISETP.NE.AND P0, PT, R0, 0x3, PT ;  /* 0x000000030000780c */ /* 0x000fc80003f05270 */
[----:B------:R-:W-:Y:S01]  /*04b0*/  ISETP.EQ.OR P0, PT, R0, RZ, !P0 ;  /* 0x000000ff0000720c */ /* 0x000fe20004702670 */
[----:B--2---:R-:W-:-:S03]  /*04c0*/  @!P3 IMAD.WIDE.U32 R6, R9, R3, R4 ;  /* 0x000000030906b225 */ /* 0x004fc600078e0004 */
[C---:B------:R-:W-:Y:S01]  /*04d0*/  ISETP.EQ.AND P0, PT, R8.reuse, RZ, P0 ;  /* 0x000000ff0800720c */ /* 0x040fe20000702270 */
[----:B------:R-:W-:Y:S01]  /*04e0*/  VIADD R8, R8, 0xffffffff ;  /* 0xffffffff08087836 */ /* 0x000fe20000000000 */
[----:B------:R-:W0:Y:S02]  /*04f0*/  FENCE.VIEW.ASYNC.S ;  /* 0x00000000000073c6 */ /* 0x000e240000000000 */
[----:B0-----:R0:W3:Y:S01]  /*0500*/  @!UP0 SYNCS.EXCH.64 URZ, [UR6+0x40], UR4 ;  /* 0x00004004063f85b2 */ /* 0x0010e20008000100 */
[----:B------:R-:W-:Y:S01]  /*0510*/  @!P3 IMAD.MOV.U32 R18, RZ, RZ, R6 ;  /* 0x000000ffff12b224 */ /* 0x000fe200078e0006 */
[----:B------:R-:W-:Y:S01]  /*0520*/  SEL R16, RZ, 0x1, !P0 ;  /* 0x00000001ff107807 */ /* 0x000fe20004000000 */
[----:B------:R-:W-:Y:S01]  /*0530*/  @!P3 IMAD.MOV.U32 R17, RZ, RZ, R7 ;  /* 0x000000ffff11b224 */ /* 0x000fe200078e0007 */
[----:B------:R-:W-:-:S04]  /*0540*/  ISETP.GE.U32.AND P1, PT, R8, 0x2, PT ;  /* 0x000000020800780c */ /* 0x000fc80003f26070 */
[----:B------:R-:W-:Y:S01]  /*0550*/  SEL R16, R16, 0x2, P1 ;  /* 0x0000000210107807 */ /* 0x000fe20000800000 */
[----:B------:R0:W3:Y:S01]  /*0560*/  @!UP1 SYNCS.EXCH.64 URZ, [UR6+0x48], UR4 ;  /* 0x00004804063f95b2 */ /* 0x0000e20008000100 */
[----:B------:R-:W-:Y:S01]  /*0570*/  NOP ;  /* 0x0000000000007918 */ /* 0x000fe20000000000 */
[----:B---34-:R-:W-:Y:S06]  /*0580*/  BAR.SYNC.DEFER_BLOCKING 0x0 ;  /* 0x0000000000007b1d */ /* 0x018fec0000010000 */
[----:B------:R-:W-:Y:S05]  /*0590*/  @!P2 BRA `(.L_x_3) ;  /* 0x000000f00044a947 */ /* 0x000fea0003800000 */
[----:B------:R-:W-:-:S13]  /*05a0*/  ISETP.GT.U32.AND P0, PT, R8, 0x1, PT ;  /* 0x000000010800780c */ /* 0x000fda0003f04070 */
[----:B0-----:R-:W-:Y:S05]  /*05b0*/  @P0 EXIT ;  /* 0x000000000000094d */ /* 0x001fea0003800000 */
[----:B------:R-:W-:Y:S01]  /*05c0*/  ULDC.64 UR4, c[0x0][0x650] ;  /* 0x0001940000047ab9 */ /* 0x000fe20000000a00 */
[----:B------:R-:W-:Y:S01]  /*05d0*/  PRMT R0, RZ, 0x7610, R0 ;  /* 0x00007610ff007816 */ /* 0x000fe20000000000 */
[----:B------:R-:W-:Y:S01]  /*05e0*/  IMAD.MOV.U32 R22, RZ, RZ, -0x1 ;  /* 0xffffffffff167424 */ /* 0x000fe200078e00ff */
[----:B------:R-:W-:Y:S01]  /*05f0*/  ISETP.GE.U32.AND P0, PT, R18, UR4, PT ;  /* 0x0000000412007c0c */ /* 0x000fe2000bf06070 */
[----:B------:R-:W-:Y:S02]  /*0600*/  IMAD.MOV.U32 R19, RZ, RZ, -0x1 ;  /* 0xffffffffff137424 */ /* 0x000fe400078e00ff */
[----:B------:R-:W-:Y:S01]  /*0610*/  IMAD.MOV.U32 R2, RZ, RZ, -0x1 ;  /* 0xffffffffff027424 */ /* 0x000fe200078e00ff */
[----:B------:R-:W-:-:S13]  /*0620*/  ISETP.GE.U32.AND.EX P0, PT, R17, UR5, PT, P0 ;  /* 0x0000000511007c0c */ /* 0x000fda000bf06100 */
[----:B------:R-:W-:Y:S05]  /*0630*/  @P0 BRA `(.L_x_4) ;  /* 0x00000004005c0947 */ /* 0x000fea0003800000 */
[----:B------:R-:W0:Y:S01]  /*0640*/  LDC.64 R14, c[0x0][0x628] ;  /* 0x00018a00ff0e7b82 */ /* 0x000e220000000a00 */
[----:B------:R-:W-:Y:S02]  /*0650*/  IMAD.MOV.U32 R6, RZ, RZ, R18 ;  /* 0x000000ffff067224 */ /* 0x000fe400078e0012 */
[----:B------:R-:W-:-:S05]  /*0660*/  IMAD.MOV.U32 R7, RZ, RZ, R17 ;  /* 0x000000ffff077224 */ /* 0x000fca00078e0011 */
[----:B------:R-:W1:Y:S08]  /*0670*/  LDC R2, c[0x0][0x630] ;  /* 0x00018c00ff027b82 */ /* 0x000e700000000800 */
[----:B------:R-:W2:Y:S01]  /*0680*/  LDC.64 R20, c[0x0][0x620] ;  /* 0x00018800ff147b82 */ /* 0x000ea20000000a00 */
[----:B0-----:R-:W-:-:S04]  /*0690*/  ISETP.NE.U32.AND P0, PT, R14, RZ, PT ;  /* 0x000000ff0e00720c */ /* 0x001fc80003f05070 */
[----:B------:R-:W-:-:S13]  /*06a0*/  ISETP.NE.AND.EX P0, PT, R15, RZ, PT, P0 ;  /* 0x000000ff0f00720c */ /* 0x000fda0003f05300 */
[----:B-12---:R-:W-:Y:S05]  /*06b0*/  @!P0 BRA `(.L_x_5) ;  /* 0x0000000000288947 */ /* 0x006fea0003800000 */
[----:B------:R-:W0:Y:S02]  /*06c0*/  LDC R11, c[0x0][0x634] ;  /* 0x00018d00ff0b7b82 */ /* 0x000e240000000800 */
[----:B0-----:R-:W-:-:S05]  /*06d0*/  IADD3 R11, P0, R18, R11, RZ ;  /* 0x0000000b120b7210 */ /* 0x001fca0007f1e0ff */
[----:B------:R-:W-:-:S04]  /*06e0*/  IMAD.X R13, RZ, RZ, R17, P0 ;  /* 0x000000ffff0d7224 */ /* 0x000fc800000e0611 */
[----:B------:R-:W-:-:S04]  /*06f0*/  IMAD.WIDE.U32 R6, R13, R14, RZ ;  /* 0x0000000e0d067225 */ /* 0x000fc800078e00ff */
[----:B------:R-:W-:-:S04]  /*0700*/  IMAD.WIDE.U32 R8, P0, R11, R15, R6 ;  /* 0x0000000f0b087225 */ /* 0x000fc80007800006 */
[----:B------:R-:W-:-:S04]  /*0710*/  IMAD.WIDE.U32 R6, R11, R14, RZ ;  /* 0x0000000e0b067225 */ /* 0x000fc800078e00ff */
[----:B------:R-:W-:Y:S01]  /*0720*/  IMAD.X R11, RZ, RZ, RZ, P0 ;  /* 0x000000ffff0b7224 */ /* 0x000fe200000e06ff */
[----:B------:R-:W-:Y:S01]  /*0730*/  IADD3 RZ, P0, R7, R8, RZ ;  /* 0x0000000807ff7210 */ /* 0x000fe20007f1e0ff */
[----:B------:R-:W-:-:S04]  /*0740*/  IMAD.MOV.U32 R10, RZ, RZ, R9 ;  /* 0x000000ffff0a7224 */ /* 0x000fc800078e0009 */
[----:B------:R-:W-:-:S08]  /*0750*/  IMAD.WIDE.U32.X R6, R13, R15, R10, P0 ;  /* 0x0000000f0d067225 */ /* 0x000fd000000e040a */
.L_x_5:
[-CC-:B------:R-:W-:Y:S01]  /*0760*/  SHF.R.U64 R26, R6, R2.reuse, R7.reuse ;  /* 0x00000002061a7219 */ /* 0x180fe20000001207 */
[----:B------:R-:W0:Y:S01]  /*0770*/  LDC.64 R24, c[0x0][0x640] ;  /* 0x00019000ff187b82 */ /* 0x000e220000000a00 */
[----:B------:R-:W-:Y:S01]  /*0780*/  SHF.R.U32.HI R2, RZ, R2, R7 ;  /* 0x00000002ff027219 */ /* 0x000fe20000011607 */
[----:B------:R-:W-:Y:S01]  /*0790*/  ULDC UR4, c[0x0][0x150] ;  /* 0x0000540000047ab9 */ /* 0x000fe20000000800 */
[----:B------:R-:W-:Y:S01]  /*07a0*/  IADD3 R9, P0, RZ, -R26, RZ ;  /* 0x8000001aff097210 */ /* 0x000fe20007f1e0ff */
[----:B------:R-:W-:Y:S01]  /*07b0*/  IMAD.MOV.U32 R19, RZ, RZ, R17 ;  /* 0x000000ffff137224 */ /* 0x000fe200078e0011 */
[----:B------:R-:W-:-:S03]  /*07c0*/  I2FP.F32.U32 R0, R4 ;  /* 0x0000000400007245 */ /* 0x000fc60000201000 */
[----:B------:R-:W-:Y:S01]  /*07d0*/  IMAD.X R11, RZ, RZ, ~R2, P0 ;  /* 0x000000ffff0b7224 */ /* 0x000fe200000e0e02 */
[----:B------:R-:W1:Y:S01]  /*07e0*/  LDC R8, c[0x0][0x618] ;  /* 0x00018600ff087b82 */ /* 0x000e620000000800 */
[----:B------:R-:W-:Y:S01]  /*07f0*/  FMUL R0, R0, UR4 ;  /* 0x0000000400007c20 */ /* 0x000fe20008400000 */
[----:B------:R-:W-:Y:S01]  /*0800*/  IMAD.WIDE.U32 R6, R9, R20, R18 ;  /* 0x0000001409067225 */ /* 0x000fe200078e0012 */
[----:B------:R-:W-:-:S03]  /*0810*/  ULDC UR4, c[0x0][0x154] ;  /* 0x0000550000047ab9 */ /* 0x000fc60000000800 */
[----:B------:R-:W-:Y:S01]  /*0820*/  IMAD R2, R11, R20, RZ ;  /* 0x000000140b027224 */ /* 0x000fe200078e02ff */
[----:B------:R-:W2:Y:S01]  /*0830*/  F2I.U32.TRUNC.NTZ R0, R0 ;  /* 0x0000000000007305 */ /* 0x000ea2000020f000 */
[----:B------:R-:W3:Y:S02]  /*0840*/  LDC R5, c[0x0][0x144] ;  /* 0x00005100ff057b82 */ /* 0x000ee40000000800 */
[----:B------:R-:W-:Y:S01]  /*0850*/  IMAD R9, R9, R21, R2 ;  /* 0x0000001509097224 */ /* 0x000fe200078e0202 */
[----:B------:R-:W-:-:S03]  /*0860*/  I2FP.F32.U32 R2, R3 ;  /* 0x0000000300027245 */ /* 0x000fc60000201000 */
[----:B------:R-:W-:Y:S01]  /*0870*/  IMAD.IADD R7, R7, 0x1, R9 ;  /* 0x0000000107077824 */ /* 0x000fe200078e0209 */
[----:B0-----:R-:W-:Y:S01]  /*0880*/  ISETP.NE.U32.AND P0, PT, R24, RZ, PT ;  /* 0x000000ff1800720c */ /* 0x001fe20003f05070 */
[----:B------:R-:W0:Y:S03]  /*0890*/  LDC R11, c[0x0][0x608] ;  /* 0x00018200ff0b7b82 */ /* 0x000e260000000800 */
[----:B------:R-:W-:Y:S01]  /*08a0*/  ISETP.NE.AND.EX P0, PT, R25, RZ, PT, P0 ;  /* 0x000000ff1900720c */ /* 0x000fe20003f05300 */
[----:B--2---:R-:W-:-:S04]  /*08b0*/  IMAD.MOV R9, RZ, RZ, -R0 ;  /* 0x000000ffff097224 */ /* 0x004fc800078e0a00 */
[----:B------:R-:W2:Y:S01]  /*08c0*/  LDC R13, c[0x0][0x658] ;  /* 0x00019600ff0d7b82 */ /* 0x000ea20000000800 */
[-CC-:B-1----:R-:W-:Y:S02]  /*08d0*/  SHF.R.U64 R15, R6, R8.reuse, R7.reuse ;  /* 0x00000008060f7219 */ /* 0x182fe40000001207 */
[----:B------:R-:W-:-:S05]  /*08e0*/  SHF.R.U32.HI R6, RZ, R8, R7 ;  /* 0x00000008ff067219 */ /* 0x000fca0000011607 */
[----:B------:R-:W1:Y:S01]  /*08f0*/  LDC R12, c[0x0][0x148] ;  /* 0x00005200ff0c7b82 */ /* 0x000e620000000800 */
[----:B---3--:R-:W-:Y:S02]  /*0900*/  IMAD R0, R5, R9, R4 ;  /* 0x0000000905007224 */ /* 0x008fe400078e0204 */
[----:B------:R-:W-:Y:S01]  /*0910*/  FMUL R5, R2, UR4 ;  /* 0x0000000402057c20 */ /* 0x000fe20008400000 */
[----:B------:R-:W-:-:S04]  /*0920*/  IMAD.MOV.U32 R4, RZ, RZ, -0x1 ;  /* 0xffffffffff047424 */ /* 0x000fc800078e00ff */
[----:B------:R-:W3:Y:S01]  /*0930*/  LDC R19, c[0x0][0x600] ;  /* 0x00018000ff137b82 */ /* 0x000ee20000000800 */
[-CC-:B0-----:R-:W-:Y:S02]  /*0940*/  SHF.R.U64 R21, R15, R11.reuse, R6.reuse ;  /* 0x0000000b0f157219 */ /* 0x181fe40000001206 */
[----:B------:R-:W-:Y:S01]  /*0950*/  SHF.R.U32.HI R2, RZ, R11, R6 ;  /* 0x0000000bff027219 */ /* 0x000fe20000011606 */
[----:B------:R-:W-:Y:S01]  /*0960*/  IMAD.MOV.U32 R6, RZ, RZ, 0x1 ;  /* 0x00000001ff067424 */ /* 0x000fe200078e00ff */
[----:B------:R0:W4:Y:S03]  /*0970*/  F2I.U32.TRUNC.NTZ R11, R5 ;  /* 0x00000005000b7305 */ /* 0x000126000020f000 */
[----:B------:R-:W1:Y:S01]  /*0980*/  LDC R14, c[0x0][0x648] ;  /* 0x00019200ff0e7b82 */ /* 0x000e620000000800 */
[-C--:B--2---:R-:W-:Y:S02]  /*0990*/  SHF.L.U32 R4, R4, R13.reuse, RZ ;  /* 0x0000000d04047219 */ /* 0x084fe400000006ff */
[----:B------:R-:W-:-:S02]  /*09a0*/  SHF.R.U64 R28, R21, R13, R2 ;  /* 0x0000000d151c7219 */ /* 0x000fc40000001202 */
[----:B------:R-:W-:Y:S02]  /*09b0*/  LOP3.LUT R10, RZ, R4, RZ, 0x33, !PT ;  /* 0x00000004ff0a7212 */ /* 0x000fe400078e33ff */
[-C--:B0-----:R-:W-:Y:S01]  /*09c0*/  SHF.R.U32.HI R5, RZ, R13.reuse, R2 ;  /* 0x0000000dff057219 */ /* 0x081fe20000011602 */
[----:B------:R-:W0:Y:S01]  /*09d0*/  LDC R20, c[0x0][0x638] ;  /* 0x00018e00ff147b82 */ /* 0x000e220000000800 */
[----:B------:R-:W-:Y:S01]  /*09e0*/  SHF.L.U32 R2, R6, R13, RZ ;  /* 0x0000000d06027219 */ /* 0x000fe200000006ff */
[----:B------:R-:W-:-:S06]  /*09f0*/  IMAD.MOV.U32 R4, RZ, RZ, R28 ;  /* 0x000000ffff047224 */ /* 0x000fcc00078e001c */
[----:B------:R-:W2:Y:S01]  /*0a00*/  LDC R22, c[0x0][0x610] ;  /* 0x00018400ff167b82 */ /* 0x000ea20000000800 */
[----:B---34-:R-:W-:Y:S05]  /*0a10*/  @!P0 BRA `(.L_x_6) ;  /* 0x0000000000288947 */ /* 0x018fea0003800000 */
[----:B------:R-:W3:Y:S02]  /*0a20*/  LDC R9, c[0x0][0x64c] ;  /* 0x00019300ff097b82 */ /* 0x000ee40000000800 */
[----:B---3--:R-:W-:-:S05]  /*0a30*/  IADD3 R9, P0, R28, R9, RZ ;  /* 0x000000091c097210 */ /* 0x008fca0007f1e0ff */
        /* <DEDUP_REMOVED lines=8> */
.L_x_6:
[----:B-1----:R-:W-:Y:S01]  /*0ac0*/  SHF.R.U64 R4, R4, R14, R5 ;  /* 0x0000000e04047219 */ /* 0x002fe20000001205 */
[----:B------:R-:W-:Y:S01]  /*0ad0*/  IMAD.MOV R11, RZ, RZ, -R11 ;  /* 0x000000ffff0b7224 */ /* 0x000fe200078e0a0b */
[----:B------:R-:W-:Y:S01]  /*0ae0*/  LOP3.LUT R5, R21, R10, RZ, 0xc0, !PT ;  /* 0x0000000a15057212 */ /* 0x000fe200078ec0ff */
[----:B------:R-:W-:Y:S02]  /*0af0*/  VIADD R6, R19, 0xffffffff ;  /* 0xffffffff13067836 */ /* 0x000fe40000000000 */
[----:B------:R-:W-:Y:S02]  /*0b00*/  IMAD.MOV R7, RZ, RZ, -R4 ;  /* 0x000000ffff077224 */ /* 0x000fe400078e0a04 */
[----:B------:R-:W-:Y:S01]  /*0b10*/  @P3 IMAD R0, R12, R11, R3 ;  /* 0x0000000b0c003224 */ /* 0x000fe200078e0203 */
[----:B------:R-:W-:Y:S01]  /*0b20*/  LOP3.LUT R3, R15, R6, RZ, 0xc0, !PT ;  /* 0x000000060f037212 */ /* 0x000fe200078ec0ff */
[----:B------:R-:W-:Y:S02]  /*0b30*/  IMAD R5, R2, R4, R5 ;  /* 0x0000000402057224 */ /* 0x000fe400078e0205 */
[----:B0-----:R-:W-:-:S02]  /*0b40*/  IMAD R2, R7, R20, R28 ;  /* 0x0000001407027224 */ /* 0x001fc400078e021c */
[----:B--2---:R-:W-:Y:S02]  /*0b50*/  IMAD R22, R5, R22, R0 ;  /* 0x0000001605167224 */ /* 0x004fe400078e0200 */
[----:B------:R-:W-:Y:S02]  /*0b60*/  IMAD R3, R2, R19, R3 ;  /* 0x0000001302037224 */ /* 0x000fe400078e0203 */
[----:B------:R-:W-:Y:S02]  /*0b70*/  IMAD.MOV.U32 R0, RZ, RZ, 0x1 ;  /* 0x00000001ff007424 */ /* 0x000fe400078e00ff */
[----:B------:R-:W-:Y:S01]  /*0b80*/  IMAD.MOV.U32 R2, RZ, RZ, R26 ;  /* 0x000000ffff027224 */ /* 0x000fe200078e001a */
[----:B------:R-:W-:Y:S02]  /*0b90*/  SEL R19, R3, R22, !P3 ;  /* 0x0000001603137207 */ /* 0x000fe40005800000 */
[----:B------:R-:W-:-:S07]  /*0ba0*/  SEL R22, R22, R3, !P3 ;  /* 0x0000000316167207 */ /* 0x000fce0005800000 */
.L_x_4:
[----:B------:R-:W-:-:S08]  /*0bb0*/  NOP ;  /* 0x0000000000007918 */ /* 0x000fd00000000000 */
[----:B------:R-:W0:Y:S02]  /*0bc0*/  USETMAXREG.TRY_ALLOC.CTAPOOL UP0, 0xe8 ;  /* 0x000000e8000079c8 */ /* 0x000e240008000600 */
[----:B0-----:R-:W-:-:S13]  /*0bd0*/  PLOP3.LUT P0, PT, PT, PT, UP0, 0x80, 0x0 ;  /* 0x000000000000781c */ /* 0x001fda0003f0f008 */
[----:B------:R-:W-:Y:S05]  /*0be0*/  @!P0 BRA `(.L_x_4) ;  /* 0xfffffffc00f08947 */ /* 0x000fea000383ffff */
[----:B------:R-:W-:Y:S01]  /*0bf0*/  ULDC.64 UR4, c[0x0][0x598] ;  /* 0x0001660000047ab9 */ /* 0x000fe20000000a00 */
[----:B------:R-:W-:Y:S01]  /*0c00*/  ULDC.64 UR40, c[0x0][0x208] ;  /* 0x0000820000287ab9 */ /* 0x000fe20000000a00 */
[----:B------:R-:W-:-:S04]  /*0c10*/  ISETP.NE.U32.AND P0, PT, RZ, UR4, PT ;  /* 0x00000004ff007c0c */ /* 0x000fc8000bf05070 */
[----:B------:R-:W-:-:S13]  /*0c20*/  ISETP.NE.AND.EX P0, PT, RZ, UR5, PT, P0 ;  /* 0x00000005ff007c0c */ /* 0x000fda000bf05300 */
[----:B------:R-:W-:Y:S05]  /*0c30*/  @!P0 BRA `(.L_x_7) ;  /* 0x00000000001c8947 */ /* 0x000fea0003800000 */
[----:B------:R-:W0:Y:S02]  /*0c40*/  LDC.64 R4, c[0x0][0x598] ;  /* 0x00016600ff047b82 */ /* 0x000e240000000a00 */
[----:B0-----:R-:W2:Y:S02]  /*0c50*/  LDG.E.64 R4, desc[UR40][R4.64] ;  /* 0x0000002804047981 */ /* 0x001ea4000c1e1b00 */
[----:B--2---:R-:W-:-:S04]  /*0c60*/  ISETP.NE.U32.AND P0, PT, R4, RZ, PT ;  /* 0x000000ff0400720c */ /* 0x004fc80003f05070 */
[----:B------:R-:W-:-:S13]  /*0c70*/  ISETP.NE.AND.EX P0, PT, R5, RZ, PT, P0 ;  /* 0x000000ff0500720c */ /* 0x000fda0003f05300 */
[----:B------:R-:W-:Y:S05]  /*0c80*/  @!P0 BRA `(.L_x_7) ;  /* 0x0000000000088947 */ /* 0x000fea0003800000 */
[----:B------:R0:W5:Y:S01]  /*0c90*/  LD.E R185, desc[UR40][R4.64] ;  /* 0x0000002804b97980 */ /* 0x000162000c101900 */
[----:B------:R-:W-:Y:S05]  /*0ca0*/  BRA `(.L_x_8) ;  /* 0x0000000000247947 */ /* 0x000fea0003800000 */
.L_x_7:
[----:B------:R-:W-:Y:S02]  /*0cb0*/  ULDC.64 UR4, c[0x0][0x588] ;  /* 0x0001620000047ab9 */ /* 0x000fe40000000a00 */
[----:B------:R-:W-:-:S04]  /*0cc0*/  ISETP.NE.U32.AND P0, PT, RZ, UR4, PT ;  /* 0x00000004ff007c0c */ /* 0x000fc8000bf05070 */
[----:B------:R-:W-:-:S13]  /*0cd0*/  ISETP.NE.AND.EX P0, PT, RZ, UR5, PT, P0 ;  /* 0x00000005ff007c0c */ /* 0x000fda000bf05300 */
[----:B------:R-:W-:Y:S05]  /*0ce0*/  @!P0 BRA `(.L_x_9) ;  /* 0x00000000000c8947 */ /* 0x000fea0003800000 */
[----:B------:R-:W0:Y:S02]  /*0cf0*/  LDC.64 R4, c[0x0][0x588] ;  /* 0x00016200ff047b82 */ /* 0x000e240000000a00 */
[----:B0-----:R1:W5:Y:S01]  /*0d00*/  LDG.E R185, desc[UR40][R4.64] ;  /* 0x0000002804b97981 */ /* 0x001362000c1e1900 */
[----:B------:R-:W-:Y:S05]  /*0d10*/  BRA `(.L_x_8) ;  /* 0x0000000000087947 */ /* 0x000fea0003800000 */
.L_x_9:
[----:B------:R-:W-:Y:S02]  /*0d20*/  ULDC UR4, c[0x0][0x580] ;  /* 0x0001600000047ab9 */ /* 0x000fe40000000800 */
[----:B------:R-:W-:-:S07]  /*0d30*/  IMAD.U32 R185, RZ, RZ, UR4 ;  /* 0x00000004ffb97e24 */ /* 0x000fce000f8e00ff */
.L_x_8:
[----:B------:R-:W-:Y:S02]  /*0d40*/  ULDC.64 UR4, c[0x0][0x5a0] ;  /* 0x0001680000047ab9 */ /* 0x000fe40000000a00 */
[----:B------:R-:W-:-:S04]  /*0d50*/  ISETP.NE.U32.AND P0, PT, RZ, UR4, PT ;  /* 0x00000004ff007c0c */ /* 0x000fc8000bf05070 */
[----:B------:R-:W-:-:S13]  /*0d60*/  ISETP.NE.AND.EX P0, PT, RZ, UR5, PT, P0 ;  /* 0x00000005ff007c0c */ /* 0x000fda000bf05300 */
[----:B------:R-:W-:Y:S05]  /*0d70*/  @!P0 BRA `(.L_x_10) ;  /* 0x00000000001c8947 */ /* 0x000fea0003800000 */
[----:B01----:R-:W0:Y:S02]  /*0d80*/  LDC.64 R4, c[0x0][0x5a0] ;  /* 0x00016800ff047b82 */ /* 0x003e240000000a00 */
[----:B0-----:R-:W2:Y:S02]  /*0d90*/  LDG.E.64 R4, desc[UR40][R4.64] ;  /* 0x0000002804047981 */ /* 0x001ea4000c1e1b00 */
[----:B--2---:R-:W-:-:S04]  /*0da0*/  ISETP.NE.U32.AND P0, PT, R4, RZ, PT ;  /* 0x000000ff0400720c */ /* 0x004fc80003f05070 */
[----:B------:R-:W-:-:S13]  /*0db0*/  ISETP.NE.AND.EX P0, PT, R5, RZ, PT, P0 ;  /* 0x000000ff0500720c */ /* 0x000fda0003f05300 */
[----:B------:R-:W-:Y:S05]  /*0dc0*/  @!P0 BRA `(.L_x_10) ;  /* 0x0000000000088947 */ /* 0x000fea0003800000 */
[----:B------:R0:W5:Y:S01]  /*0dd0*/  LD.E R184, desc[UR40][R4.64] ;  /* 0x0000002804b87980 */ /* 0x000162000c101900 */
[----:B------:R-:W-:Y:S05]  /*0de0*/  BRA `(.L_x_11) ;  /* 0x0000000000247947 */ /* 0x000fea0003800000 */
.L_x_10:
[----:B------:R-:W-:Y:S02]  /*0df0*/  ULDC.64 UR4, c[0x0][0x590] ;  /* 0x0001640000047ab9 */ /* 0x000fe40000000a00 */
[----:B------:R-:W-:-:S04]  /*0e00*/  ISETP.NE.U32.AND P0, PT, RZ, UR4, PT ;  /* 0x00000004ff007c0c */ /* 0x000fc8000bf05070 */
[----:B------:R-:W-:-:S13]  /*0e10*/  ISETP.NE.AND.EX P0, PT, RZ, UR5, PT, P0 ;  /* 0x00000005ff007c0c */ /* 0x000fda000bf05300 */
[----:B------:R-:W-:Y:S05]  /*0e20*/  @!P0 BRA `(.L_x_12) ;  /* 0x00000000000c8947 */ /* 0x000fea0003800000 */
[----:B01----:R-:W0:Y:S02]  /*0e30*/  LDC.64 R4, c[0x0][0x590] ;  /* 0x00016400ff047b82 */ /* 0x003e240000000a00 */
[----:B0-----:R1:W5:Y:S01]  /*0e40*/  LDG.E R184, desc[UR40][R4.64] ;  /* 0x0000002804b87981 */ /* 0x001362000c1e1900 */
[----:B------:R-:W-:Y:S05]  /*0e50*/  BRA `(.L_x_11) ;  /* 0x0000000000087947 */ /* 0x000fea0003800000 */
.L_x_12:
[----:B------:R-:W-:Y:S02]  /*0e60*/  ULDC UR4, c[0x0][0x584] ;  /* 0x0001610000047ab9 */ /* 0x000fe40000000800 */
[----:B------:R-:W-:-:S07]  /*0e70*/  IMAD.U32 R184, RZ, RZ, UR4 ;  /* 0x00000004ffb87e24 */ /* 0x000fce000f8e00ff */
.L_x_11:
[----:B------:R-:W-:-:S13]  /*0e80*/  LOP3.LUT P0, RZ, R0, 0xff, RZ, 0xc0, !PT ;  /* 0x000000ff00ff7812 */ /* 0x000fda000780c0ff */
[----:B------:R-:W-:Y:S05]  /*0e90*/  @!P0 EXIT ;  /* 0x000000000000894d */ /* 0x000fea0003800000 */
[----:B------:R-:W-:Y:S01]  /*0ea0*/  ULDC UR4, c[0x0][0x28c] ;  /* 0x0000a30000047ab9 */ /* 0x000fe20000000800 */
[----:B------:R-:W-:Y:S01]  /*0eb0*/  LOP3.LUT R198, R16, 0x1, RZ, 0xfc, !PT ;  /* 0x0000000110c67812 */ /* 0x000fe200078efcff */
[----:B------:R-:W-:Y:S01]  /*0ec0*/  UIADD3 UR4, UR4, 0x3f, URZ ;  /* 0x0000003f04047890 */ /* 0x000fe2000fffe03f */
[----:B------:R-:W-:Y:S01]  /*0ed0*/  UMOV UR36, URZ ;  /* 0x0000003f00247c82 */ /* 0x000fe20008000000 */
[----:B------:R-:W-:Y:S02]  /*0ee0*/  UMOV UR37, URZ ;  /* 0x0000003f00257c82 */ /* 0x000fe40008000000 */
[----:B------:R-:W-:-:S04]  /*0ef0*/  USHF.R.S32.HI UR5, URZ, 0x1f, UR4 ;  /* 0x0000001f3f057899 */ /* 0x000fc80008011404 */
[----:B------:R-:W-:-:S04]  /*0f00*/  ULEA.HI UR5, UR5, UR4, URZ, 0x6 ;  /* 0x0000000405057291 */ /* 0x000fc8000f8f303f */
[----:B------:R-:W-:-:S12]  /*0f10*/  USHF.R.S32.HI UR38, URZ, 0x6, UR5 ;  /* 0x000000063f267899 */ /* 0x000fd80008011405 */
.L_x_338:
[----:B------:R-:W-:Y:S01]  /*0f20*/  LOP3.LUT R0, R23, 0x80, RZ, 0xc0, !PT ;  /* 0x0000008017007812 */ /* 0x000fe200078ec0ff */
[----:B------:R-:W2:Y:S01]  /*0f30*/  S2UR UR6, SR_CgaCtaId ;  /* 0x00000000000679c3 */ /* 0x000ea20000008800 */
[----:B------:R-:W-:Y:S02]  /*0f40*/  UMOV UR39, 0x400 ;  /* 0x0000040000277882 */ /* 0x000fe40000000000 */
[----:B------:R-:W-:-:S06]  /*0f50*/  SHF.R.U32.HI R0, RZ, 0x7, R0 ;  /* 0x00000007ff007819 */ /* 0x000fcc0000011600 */
[----:B---3--:R-:W3:Y:S01]  /*0f60*/  SHFL.IDX PT, R0, R0, RZ, 0x1f ;  /* 0x00001fff00007589 */ /* 0x008ee200000e0000 */
[----:B--2---:R-:W-:Y:S01]  /*0f70*/  ULEA UR39, UR6, UR39, 0x18 ;  /* 0x0000002706277291 */ /* 0x004fe2000f8ec03f */
[----:B---3--:R-:W-:-:S13]  /*0f80*/  R2UR UR4, R0 ;  /* 0x00000000000472ca */ /* 0x008fda00000e0000 */
[----:B------:R-:W-:-:S04]  /*0f90*/  ULEA.HI UR5, UR4, UR4, URZ, 0x1 ;  /* 0x0000000404057291 */ /* 0x000fc8000f8f083f */
[----:B------:R-:W-:-:S04]  /*0fa0*/  ULOP3.LUT UR5, UR5, 0x7fffe, URZ, 0xc0, !UPT ;  /* 0x0007fffe05057892 */ /* 0x000fc8000f8ec03f */
[----:B------:R-:W-:-:S03]  /*0fb0*/  UIADD3 UR5, UR4, -UR5, URZ ;  /* 0x8000000504057290 */ /* 0x000fc6000fffe03f */
[----:B------:R-:W-:Y:S01]  /*0fc0*/  ULDC UR4, c[0x0][0x28c] ;  /* 0x0000a30000047ab9 */ /* 0x000fe20000000800 */
[----:B------:R-:W-:Y:S01]  /*0fd0*/  ULEA UR5, UR5, UR39, 0xd ;  /* 0x0000002705057291 */ /* 0x000fe2000f8e683f */
[----:B------:R-:W-:-:S03]  /*0fe0*/  ISETP.LT.AND P0, PT, RZ, UR4, PT ;  /* 0x00000004ff007c0c */ /* 0x000fc6000bf01270 */
[----:B------:R-:W-:-:S04]  /*0ff0*/  UIADD3 UR5, UR5, 0x100, URZ ;  /* 0x0000010005057890 */ /* 0x000fc8000fffe03f */
[----:B------:R-:W-:-:S04]  /*1000*/  USHF.R.U32.HI UR5, URZ, 0x4, UR5 ;  /* 0x000000043f057899 */ /* 0x000fc80008011605 */
[----:B------:R-:W-:Y:S02]  /*1010*/  ULOP3.LUT UR42, UR5, 0x3fff, URZ, 0xc0, !UPT ;  /* 0x00003fff052a7892 */ /* 0x000fe4000f8ec03f */
[----:B-1--45:R-:W-:Y:S10]  /*1020*/  @P0 BRA `(.L_x_13) ;  /* 0x0000000000400947 */ /* 0x032ff40003800000 */
[----:B------:R-:W-:Y:S01]  /*1030*/  MOV R0, 0x0 ;  /* 0x0000000000007802 */ /* 0x000fe20000000f00 */
[----:B------:R-:W-:Y:S01]  /*1040*/  ULDC.64 UR4, c[0x4][0x68] ;  /* 0x01001a0000047ab9 */ /* 0x000fe20000000a00 */
[----:B------:R-:W-:Y:S01]  /*1050*/  ULDC.64 UR6, c[0x4][0x8] ;  /* 0x0100020000067ab9 */ /* 0x000fe20000000a00 */
[----:B01----:R-:W-:Y:S01]  /*1060*/  IMAD.U32 R4, RZ, RZ, UR4 ;  /* 0x00000004ff047e24 */ /* 0x003fe2000f8e00ff */
[----:B------:R0:W1:Y:S01]  /*1070*/  LDC.64 R14, c[0x4][R0] ;  /* 0x01000000000e7b82 */ /* 0x0000620000000a00 */
[----:B------:R-:W-:Y:S01]  /*1080*/  IMAD.U32 R5, RZ, RZ, UR5 ;  /* 0x00000005ff057e24 */ /* 0x000fe2000f8e00ff */
[----:B------:R-:W-:Y:S01]  /*1090*/  ULDC.64 UR4, c[0x4][0x70] ;  /* 0x01001c0000047ab9 */ /* 0x000fe20000000a00 */
[----:B------:R-:W-:Y:S02]  /*10a0*/  IMAD.U32 R10, RZ, RZ, UR6 ;  /* 0x00000006ff0a7e24 */ /* 0x000fe4000f8e00ff */
[----:B------:R-:W-:Y:S02]  /*10b0*/  IMAD.U32 R6, RZ, RZ, UR4 ;  /* 0x00000004ff067e24 */ /* 0x000fe4000f8e00ff */
[----:B------:R-:W-:-:S02]  /*10c0*/  IMAD.U32 R7, RZ, RZ, UR5 ;  /* 0x00000005ff077e24 */ /* 0x000fc4000f8e00ff */
[----:B------:R-:W-:Y:S02]  /*10d0*/  IMAD.U32 R11, RZ, RZ, UR7 ;  /* 0x00000007ff0b7e24 */ /* 0x000fe4000f8e00ff */
[----:B------:R-:W-:Y:S02]  /*10e0*/  IMAD.MOV.U32 R8, RZ, RZ, 0x1e1 ;  /* 0x000001e1ff087424 */ /* 0x000fe400078e00ff */
[----:B------:R-:W-:Y:S02]  /*10f0*/  IMAD.MOV.U32 R12, RZ, RZ, 0x1 ;  /* 0x00000001ff0c7424 */ /* 0x000fe400078e00ff */
[----:B0-----:R-:W-:-:S07]  /*1100*/  IMAD.MOV.U32 R13, RZ, RZ, RZ ;  /* 0x000000ffff0d7224 */ /* 0x001fce00078e00ff */
[----:B------:R-:W-:-:S07]  /*1110*/  LEPC R20, `(.L_x_13) ;  /* 0x000000001014794e */ /* 0x000fce0000000000 */
[----:B-1---5:R-:W-:Y:S05]  /*1120*/  CALL.ABS.NOINC R14 ;  /* 0x000000000e007343 */ /* 0x022fea0003c00000 */
.L_x_13:
[----:B------:R-:W-:-:S13]  /*1130*/  ISETP.NE.AND P0, PT, R198, 0x3, PT ;  /* 0x00000003c600780c */ /* 0x000fda0003f05270 */
[----:B------:R-:W-:Y:S05]  /*1140*/  @!P0 BRA `(.L_x_14) ;  /* 0x0000000000048947 */ /* 0x000fea0003800000 */
[----:B------:R-:W-:Y:S01]  /*1150*/  BPT.TRAP 0x1 ;  /* 0x000000040000795c */ /* 0x000fe20000300000 */
.L_x_14:
[----:B------:R-:W-:Y:S02]  /*1160*/  IMAD.U32 R3, RZ, RZ, UR37 ;  /* 0x00000025ff037e24 */ /* 0x000fe4000f8e00ff */
[----:B------:R-:W-:-:S03]  /*1170*/  IMAD.U32 R0, RZ, RZ, UR36 ;  /* 0x00000024ff007e24 */ /* 0x000fc6000f8e00ff */
[----:B------:R-:W-:Y:S02]  /*1180*/  LEA R3, R3, UR39, 0x3 ;  /* 0x0000002703037c11 */ /* 0x000fe4000f8e18ff */
[----:B------:R-:W-:-:S04]  /*1190*/  SHF.L.U32 R0, R0, 0x1f, RZ ;  /* 0x0000001f00007819 */ /* 0x000fc800000006ff */
[----:B------:R2:W3:Y:S01]  /*11a0*/  SYNCS.PHASECHK.TRANS64.TRYWAIT P1, [R3+URZ], R0 ;  /* 0x00000000030075a7 */ /* 0x0004e2000802017f */
[----:B------:R-:W-:Y:S05]  /*11b0*/  @!P0 BRA `(.L_x_15) ;  /* 0x0000000000048947 */ /* 0x000fea0003800000 */
[----:B------:R-:W-:Y:S01]  /*11c0*/  BPT.TRAP 0x1 ;  /* 0x000000040000795c */ /* 0x000fe20000300000 */
.L_x_15:
[----:B---3--:R-:W-:Y:S05]  /*11d0*/  @P1 BRA `(.L_x_16) ;  /* 0x0000000000081947 */ /* 0x008fea0003800000 */
[----:B------:R-:W3:Y:S02]  /*11e0*/  SYNCS.PHASECHK.TRANS64.TRYWAIT P1, [R3+URZ], R0 ;  /* 0x00000000030075a7 */ /* 0x000ee4000802017f */
[----:B---3--:R-:W-:Y:S05]  /*11f0*/  @!P1 BRA `(.L_x_17) ;  /* 0x000000f800b09947 */ /* 0x008fea0003800000 */
.L_x_16:
[----:B------:R-:W-:-:S04]  /*1200*/  UISETP.LT.AND UP0, UPT, UR38, 0x1, UPT ;  /* 0x000000012600788c */ /* 0x000fc8000bf01270 */
[----:B------:R-:W-:-:S06]  /*1210*/  USEL UR4, UR38, 0x1, UP0 ;  /* 0x0000000126047887 */ /* 0x000fcc0008000000 */
[----:B--23--:R-:W-:Y:S01]  /*1220*/  IMAD.U32 R0, RZ, RZ, UR4 ;  /* 0x00000004ff007e24 */ /* 0x00cfe2000f8e00ff */
[----:B------:R-:W-:Y:S05]  /*1230*/  WARPSYNC.ALL ;  /* 0x0000000000007948 */ /* 0x000fea0003800000 */
[----:B------:R-:W-:-:S04]  /*1240*/  IADD3 R0, -R0, UR38, RZ ;  /* 0x0000002600007c10 */ /* 0x000fc8000fffe1ff */
[----:B------:R-:W-:Y:S01]  /*1250*/  ISETP.GE.AND P1, PT, R0, 0x1, PT ;  /* 0x000000010000780c */ /* 0x000fe20003f26270 */
[----:B------:R-:W-:Y:S01]  /*1260*/  UIADD3 UR4, UR39, 0x30100, URZ ;  /* 0x0003010027047890 */ /* 0x000fe2000fffe03f */
[----:B------:R-:W-:Y:S01]  /*1270*/  WARPGROUP.ARRIVE ;  /* 0x00000000000079c5 */ /* 0x000fe20000000000 */
[----:B------:R-:W-:Y:S01]  /*1280*/  UMOV UR21, 0x40000040 ;  /* 0x4000004000157882 */ /* 0x000fe20000000000 */
[----:B------:R-:W-:Y:S01]  /*1290*/  UMOV UR23, 0x40000040 ;  /* 0x4000004000177882 */ /* 0x000fe20000000000 */
[----:B------:R-:W-:Y:S02]  /*12a0*/  USHF.R.U32.HI UR5, URZ, 0x4, UR4 ;  /* 0x000000043f057899 */ /* 0x000fe40008011604 */
[----:B------:R-:W-:Y:S02]  /*12b0*/  ULOP3.LUT UR4, UR42, 0x10000, URZ, 0xfc, !UPT ;  /* 0x000100002a047892 */ /* 0x000fe4000f8efc3f */
[----:B------:R-:W-:Y:S02]  /*12c0*/  ULOP3.LUT UR5, UR5, 0x3fff, URZ, 0xc0, !UPT ;  /* 0x00003fff05057892 */ /* 0x000fe4000f8ec03f */
[----:B------:R-:W-:-:S02]  /*12d0*/  ULEA UR20, UR37, UR4, 0xc ;  /* 0x0000000425147291 */ /* 0x000fc4000f8e603f */
[----:B------:R-:W-:Y:S01]  /*12e0*/  ULOP3.LUT UR5, UR5, 0x10000, URZ, 0xfc, !UPT ;  /* 0x0001000005057892 */ /* 0x000fe2000f8efc3f */
[----:B------:R-:W-:Y:S01]  /*12f0*/  UMOV UR9, UR21 ;  /* 0x0000001500097c82 */ /* 0x000fe20008000000 */
[----:B------:R-:W-:Y:S02]  /*1300*/  UMOV UR11, 0x40000040 ;  /* 0x40000040000b7882 */ /* 0x000fe40000000000 */
[----:B------:R-:W-:Y:S01]  /*1310*/  UIMAD UR6, UR37, 0x280, UR5 ;  /* 0x00000280250678a4 */ /* 0x000fe2000f8e0205 */
[----:B------:R-:W-:Y:S01]  /*1320*/  UMOV UR8, UR20 ;  /* 0x0000001400087c82 */ /* 0x000fe20008000000 */
[----:B------:R-:W-:Y:S02]  /*1330*/  UMOV UR16, UR20 ;  /* 0x0000001400107c82 */ /* 0x000fe40008000000 */
[----:B------:R-:W-:Y:S02]  /*1340*/  UIADD3 UR10, UR6, 0x80, URZ ;  /* 0x00000080060a7890 */ /* 0x000fe4000fffe03f */
[----:B------:R-:W-:-:S02]  /*1350*/  UIADD3 UR18, UR6, 0x100, URZ ;  /* 0x0000010006127890 */ /* 0x000fc4000fffe03f */
[----:B------:R-:W-:Y:S01]  /*1360*/  UMOV UR22, UR6 ;  /* 0x0000000600167c82 */ /* 0x000fe20008000000 */
[----:B------:R-:W-:Y:S01]  /*1370*/  UMOV UR17, UR21 ;  /* 0x0000001500117c82 */ /* 0x000fe20008000000 */
[----:B------:R-:W-:Y:S01]  /*1380*/  HGMMA.64x16x16.F32.BF16 R176, gdesc[UR20], RZ, !UPT, gsb0 ;  /* 0x0020000014b079f0 */ /* 0x000fe2000c0018ff */
[----:B------:R-:W-:Y:S01]  /*1390*/  UMOV UR19, 0x40000040 ;  /* 0x4000004000137882 */ /* 0x000fe20000000000 */
[----:B------:R-:W-:Y:S01]  /*13a0*/  UIADD3 UR26, UR6, 0x180, URZ ;  /* 0x00000180061a7890 */ /* 0x000fe2000fffe03f */
[----:B------:R-:W-:Y:S01]  /*13b0*/  UMOV UR24, UR20 ;  /* 0x0000001400187c82 */ /* 0x000fe20008000000 */
[----:B------:R-:W-:Y:S01]  /*13c0*/  UMOV UR25, UR21 ;  /* 0x0000001500197c82 */ /* 0x000fe20008000000 */
        /* <DEDUP_REMOVED lines=8> */
[----:B------:R-:W-:-:S02]  /*1450*/  WARPGROUP.DEPBAR.LE gsb0, 0x0 ;  /* 0x00008000000079c5 */ /* 0x000fc40000010000 */
[----:B------:R-:W-:-:S06]  /*1460*/  WARPGROUP.ARRIVE ;  /* 0x00000000000079c5 */ /* 0x000fcc0000000000 */
[----:B------:R-:W-:Y:S03]  /*1470*/  HGMMA.64x16x16.F32.BF16 R144, gdesc[UR8], RZ, !UPT, gsb0 ;  /* 0x00200000089079f0 */ /* 0x000fe6000c0018ff */
[----:B------:R-:W-:Y:S02]  /*1480*/  WARPGROUP.DEPBAR.LE gsb0, 0x0 ;  /* 0x00008000000079c5 */ /* 0x000fe40000010000 */
[----:B------:R-:W-:-:S06]  /*1490*/  WARPGROUP.ARRIVE ;  /* 0x00000000000079c5 */ /* 0x000fcc0000000000 */
[----:B------:R-:W-:Y:S03]  /*14a0*/  HGMMA.64x16x16.F32.BF16 R112, gdesc[UR16], RZ, !UPT, gsb0 ;  /* 0x00200000107079f0 */ /* 0x000fe6000c0018ff */
[----:B------:R-:W-:Y:S02]  /*14b0*/  WARPGROUP.DEPBAR.LE gsb0, 0x0 ;  /* 0x00008000000079c5 */ /* 0x000fe40000010000 */
[----:B------:R-:W-:-:S06]  /*14c0*/  WARPGROUP.ARRIVE ;  /* 0x00000000000079c5 */ /* 0x000fcc0000000000 */
[----:B------:R-:W-:Y:S03]  /*14d0*/  HGMMA.64x16x16.F32.BF16 R80, gdesc[UR24], RZ, !UPT, gsb0 ;  /* 0x00200000185079f0 */ /* 0x000fe6000c0018ff */
[----:B------:R-:W-:Y:S02]  /*14e0*/  WARPGROUP.DEPBAR.LE gsb0, 0x0 ;  /* 0x00008000000079c5 */ /* 0x000fe40000010000 */
[----:B------:R-:W-:-:S06]  /*14f0*/  WARPGROUP.ARRIVE ;  /* 0x00000000000079c5 */ /* 0x000fcc0000000000 */
[----:B------:R-:W-:Y:S01]  /*1500*/  HGMMA.64x16x16.F32.BF16 R48, gdesc[UR12], RZ, !UPT, gsb0 ;  /* 0x002000000c3079f0 */ /* 0x000fe2000c0018ff */
[----:B------:R-:W-:Y:S01]  /*1510*/  UMOV UR12, UR7 ;  /* 0x00000007000c7c82 */ /* 0x000fe20008000000 */
[----:B------:R-:W-:Y:S01]  /*1520*/  UMOV UR13, 0x40000040 ;  /* 0x40000040000d7882 */ /* 0x000fe20000000000 */
[----:B------:R-:W-:Y:S01]  /*1530*/  UMOV UR24, UR12 ;  /* 0x0000000c00187c82 */ /* 0x000fe20008000000 */
[----:B------:R-:W-:Y:S01]  /*1540*/  UMOV UR25, UR13 ;  /* 0x0000000d00197c82 */ /* 0x000fe20008000000 */
[----:B------:R-:W-:Y:S01]  /*1550*/  UMOV UR16, UR12 ;  /* 0x0000000c00107c82 */ /* 0x000fe20008000000 */
[----:B------:R-:W-:Y:S01]  /*1560*/  UMOV UR17, UR13 ;  /* 0x0000000d00117c82 */ /* 0x000fe20008000000 */
[----:B------:R-:W-:Y:S01]  /*1570*/  UMOV UR8, UR12 ;  /* 0x0000000c00087c82 */ /* 0x000fe20008000000 */
[----:B------:R-:W-:Y:S01]  /*1580*/  UMOV UR9, UR13 ;  /* 0x0000000d00097c82 */ /* 0x000fe20008000000 */
[----:B------:R-:W-:Y:S01]  /*1590*/  UMOV UR28, UR12 ;  /* 0x0000000c001c7c82 */ /* 0x000fe20008000000 */
[----:B------:R-:W-:Y:S01]  /*15a0*/  UMOV UR29, UR13 ;  /* 0x0000000d001d7c82 */ /* 0x000fe20008000000 */
[----:B------:R-:W-:Y:S01]  /*15b0*/  UIADD3 UR7, UR20, 0x800, URZ ;  /* 0x0000080014077890 */ /* 0x000fe2000fffe03f */
[----:B------:R-:W-:-:S02]  /*15c0*/  WARPGROUP.DEPBAR.LE gsb0, 0x0 ;  /* 0x00008000000079c5 */ /* 0x000fc40000010000 */
[----:B------:R-:W-:-:S06]  /*15d0*/  WARPGROUP.ARRIVE ;  /* 0x00000000000079c5 */ /* 0x000fcc0000000000 */
[----:B------:R-:W-:Y:S01]  /*15e0*/  HGMMA.64x16x16.F32.BF16 R40, gdesc[UR12], RZ, !UPT, gsb0 ;  /* 0x002000000c2879f0 */ /* 0x000fe2000c0018ff */
[----:B------:R-:W-:Y:S01]  /*15f0*/  UIADD3 UR12, UR20, 0xc00, URZ ;  /* 0x00000c00140c7890 */ /* 0x000fe2000fffe03f */
[----:B------:R-:W-:Y:S01]  /*1600*/  UMOV UR13, 0x40000040 ;  /* 0x40000040000d7882 */ /* 0x000fe20000000000 */
        /* <DEDUP_REMOVED lines=13> */
[----:B------:R-:W-:Y:S01]  /*16e0*/  UMOV UR31, UR23 ;  /* 0x00000017001f7c82 */ /* 0x000fe20008000000 */
        /* <DEDUP_REMOVED lines=12> */
[----:B------:R-:W-:Y:S01]  /*17b0*/  UMOV UR30, UR14 ;  /* 0x0000000e001e7c82 */ /* 0x000fe20008000000 */
[----:B------:R-:W-:Y:S01]  /*17c0*/  UMOV UR31, UR15 ;  /* 0x0000000f001f7c82 */ /* 0x000fe20008000000 */
[----:B------:R-:W-:Y:S02]  /*17d0*/  WARPGROUP.DEPBAR.LE gsb0, 0x0 ;  /* 0x00008000000079c5 */ /* 0x000fe40000010000 */
[----:B------:R-:W-:-:S06]  /*17e0*/  WARPGROUP.ARRIVE ;  /* 0x00000000000079c5 */ /* 0x000fcc0000000000 */
[----:B------:R-:W-:Y:S01]  /*17f0*/  HGMMA.64x16x16.F32.BF16 R128, gdesc[UR8], RZ, !UPT, gsb0 ;  /* 0x00200000088079f0 */ /* 0x000fe2000c0018ff */
[----:B------:R-:W-:Y:S01]  /*1800*/  UIADD3 UR8, UR20, 0x2, URZ ;  /* 0x0000000214087890 */ /* 0x000fe2000fffe03f */
[----:B------:R-:W-:Y:S01]  /*1810*/  UMOV UR9, 0x40000040 ;  /* 0x4000004000097882 */ /* 0x000fe20000000000 */
[----:B------:R-:W-:Y:S02]  /*1820*/  WARPGROUP.DEPBAR.LE gsb0, 0x0 ;  /* 0x00008000000079c5 */ /* 0x000fe40000010000 */
[----:B------:R-:W-:-:S06]  /*1830*/  WARPGROUP.ARRIVE ;  /* 0x00000000000079c5 */ /* 0x000fcc0000000000 */
[----:B------:R-:W-:Y:S01]  /*1840*/  HGMMA.64x16x16.F32.BF16 R96, gdesc[UR16], RZ, !UPT, gsb0 ;  /* 0x00200000106079f0 */ /* 0x000fe2000c0018ff */
[----:B------:R-:W-:Y:S01]  /*1850*/  UMOV UR16, UR12 ;  /* 0x0000000c00107c82 */ /* 0x000fe20008000000 */
[----:B------:R-:W-:Y:S01]  /*1860*/  UMOV UR17, UR13 ;  /* 0x0000000d00117c82 */ /* 0x000fe20008000000 */
        /* <DEDUP_REMOVED lines=9> */
[----:B------:R-:W-:Y:S01]  /*1900*/  UMOV UR28, UR8 ;  /* 0x00000008001c7c82 */ /* 0x000fe20008000000 */
[----:B------:R-:W-:Y:S01]  /*1910*/  UMOV UR29, UR9 ;  /* 0x00000009001d7c82 */ /* 0x000fe20008000000 */
[----:B------:R-:W-:Y:S01]  /*1920*/  UMOV UR31, 0x40000040 ;  /* 0x40000040001f7882 */ /* 0x000fe20000000000 */
[----:B------:R-:W-:Y:S02]  /*1930*/  WARPGROUP.DEPBAR.LE gsb0, 0x0 ;  /* 0x00008000000079c5 */ /* 0x000fe40000010000 */
[----:B------:R-:W-:-:S06]  /*1940*/  WARPGROUP.ARRIVE ;  /* 0x00000000000079c5 */ /* 0x000fcc0000000000 */
[----:B------:R-:W-:Y:S01]  /*1950*/  HGMMA.64x16x16.F32.BF16 R24, gdesc[UR12], RZ, !UPT, gsb0 ;  /* 0x002000000c1879f0 */ /* 0x000fe2000c0018ff */
[----:B------:R-:W-:Y:S01]  /*1960*/  UMOV UR14, UR26 ;  /* 0x0000001a000e7c82 */ /* 0x000fe20008000000 */
[----:B------:R-:W-:Y:S01]  /*1970*/  UMOV UR15, UR27 ;  /* 0x0000001b000f7c82 */ /* 0x000fe20008000000 */
[----:B------:R-:W-:Y:S01]  /*1980*/  UMOV UR26, UR22 ;  /* 0x00000016001a7c82 */ /* 0x000fe20008000000 */
[----:B------:R-:W-:Y:S01]  /*1990*/  UMOV UR27, UR23 ;  /* 0x00000017001b7c82 */ /* 0x000fe20008000000 */
[----:B------:R-:W-:Y:S02]  /*19a0*/  WARPGROUP.DEPBAR.LE gsb0, 0x0 ;  /* 0x00008000000079c5 */ /* 0x000fe40000010000 */
[----:B------:R-:W-:-:S06]  /*19b0*/  WARPGROUP.ARRIVE ;  /* 0x00000000000079c5 */ /* 0x000fcc0000000000 */
[----:B------:R-:W-:Y:S01]  /*19c0*/  HGMMA.64x16x16.F32.BF16 R56, gdesc[UR12], RZ, !UPT, gsb0 ;  /* 0x002000000c3879f0 */ /* 0x000fe2000c0018ff */
[----:B------:R-:W-:Y:S01]  /*19d0*/  UMOV UR14, UR10 ;  /* 0x0000000a000e7c82 */ /* 0x000fe20008000000 */
[----:B------:R-:W-:Y:S01]  /*19e0*/  UMOV UR15, UR11 ;  /* 0x0000000b000f7c82 */ /* 0x000fe20008000000 */
[----:B------:R-:W-:Y:S01]  /*19f0*/  UIADD3 UR10, UR6, 0x2, URZ ;  /* 0x00000002060a7890 */ /* 0x000fe2000fffe03f */
[----:B------:R-:W-:Y:S01]  /*1a00*/  UMOV UR11, 0x40000040 ;  /* 0x40000040000b7882 */ /* 0x000fe20000000000 */
        /* <DEDUP_REMOVED lines=23> */
[----:B------:R-:W-:Y:S03]  /*1b80*/  HGMMA.64x16x16.F32.BF16 R176, gdesc[UR8], R176, gsb0 ;  /* 0x0020000008b079f0 */ /* 0x000fe600080018b0 */
        /* <DEDUP_REMOVED lines=11> */
[----:B------:R-:W-:Y:S01]  /*1c40*/  HGMMA.64x16x16.F32.BF16 R48, gdesc[UR24], R48, gsb0 ;  /* 0x00200000183079f0 */ /* 0x000fe20008001830 */
        /* <DEDUP_REMOVED lines=39> */
[----:B------:R-:W-:Y:S01]  /*1ec0*/  HGMMA.64x16x16.F32.BF16 R160, gdesc[UR8], R160, gsb0 ;  /* 0x0020000008a079f0 */ /* 0x000fe200080018a0 */
[----:B------:R-:W-:Y:S02]  /*1ed0*/  UMOV UR9, 0x40000040 ;  /* 0x4000004000097882 */ /* 0x000fe40000000000 */
[----:B------:R-:W-:Y:S02]  /*1ee0*/  WARPGROUP.DEPBAR.LE gsb0, 0x0 ;  /* 0x00008000000079c5 */ /* 0x000fe40000010000 */
[----:B------:R-:W-:-:S06]  /*1ef0*/  WARPGROUP.ARRIVE ;  /* 0x00000000000079c5 */ /* 0x000fcc0000000000 */
[----:B------:R-:W-:Y:S03]  /*1f00*/  HGMMA.64x16x16.F32.BF16 R128, gdesc[UR16], R128, gsb0 ;  /* 0x00200000108079f0 */ /* 0x000fe60008001880 */
[----:B------:R-:W-:Y:S02]  /*1f10*/  WARPGROUP.DEPBAR.LE gsb0, 0x0 ;  /* 0x00008000000079c5 */ /* 0x000fe40000010000 */
[----:B------:R-:W-:-:S06]  /*1f20*/  WARPGROUP.ARRIVE ;  /* 0x00000000000079c5 */ /* 0x000fcc0000000000 */
[----:B------:R-:W-:Y:S01]  /*1f30*/  HGMMA.64x16x16.F32.BF16 R96, gdesc[UR12], R96, gsb0 ;  /* 0x002000000c6079f0 */ /* 0x000fe20008001860 */
[----:B------:R-:W-:-:S07]  /*1f40*/  UIADD3 UR12, UR20, 0x4, URZ ;  /* 0x00000004140c7890 */ /* 0x000fce000fffe03f */
[----:B------:R-:W-:Y:S01]  /*1f50*/  UMOV UR8, UR12 ;  /* 0x0000000c00087c82 */ /* 0x000fe20008000000 */
[----:B------:R-:W-:Y:S02]  /*1f60*/  WARPGROUP.DEPBAR.LE gsb0, 0x0 ;  /* 0x00008000000079c5 */ /* 0x000fe40000010000 */
[----:B------:R-:W-:-:S06]  /*1f70*/  WARPGROUP.ARRIVE ;  /* 0x00000000000079c5 */ /* 0x000fcc0000000000 */
[----:B------:R-:W-:Y:S01]  /*1f80*/  HGMMA.64x16x16.F32.BF16 R64, gdesc[UR28], R64, gsb0 ;  /* 0x002000001c4079f0 */ /* 0x000fe20008001840 */
[----:B------:R-:W-:Y:S01]  /*1f90*/  UMOV UR28, UR8 ;  /* 0x00000008001c7c82 */ /* 0x000fe20008000000 */
[----:B------:R-:W-:Y:S01]  /*1fa0*/  UMOV UR29, UR9 ;  /* 0x00000009001d7c82 */ /* 0x000fe20008000000 */
        /* <DEDUP_REMOVED lines=9> */
[----:B------:R-:W-:Y:S01]  /*2040*/  UIADD3 UR7, UR6, 0x4, URZ ;  /* 0x0000000406077890 */ /* 0x000fe2000fffe03f */
[----:B------:R-:W-:Y:S02]  /*2050*/  WARPGROUP.DEPBAR.LE gsb0, 0x0 ;  /* 0x00008000000079c5 */ /* 0x000fe40000010000 */
[----:B------:R-:W-:-:S06]  /*2060*/  WARPGROUP.ARRIVE ;  /* 0x00000000000079c5 */ /* 0x000fcc0000000000 */
[----:B------:R-:W-:Y:S01]  /*2070*/  HGMMA.64x16x16.F32.BF16 R24, gdesc[UR24], R24, gsb0 ;  /* 0x00200000181879f0 */ /* 0x000fe20008001818 */
[----:B------:R-:W-:Y:S01]  /*2080*/  UMOV UR26, UR30 ;  /* 0x0000001e001a7c82 */ /* 0x000fe20008000000 */
[----:B------:R-:W-:Y:S01]  /*2090*/  UMOV UR27, UR31 ;  /* 0x0000001f001b7c82 */ /* 0x000fe20008000000 */
[----:B------:R-:W-:Y:S01]  /*20a0*/  UIADD3 UR30, UR6, 0x104, URZ ;  /* 0x00000104061e7890 */ /* 0x000fe2000fffe03f */
[----:B------:R-:W-:Y:S01]  /*20b0*/  UMOV UR31, 0x40000040 ;  /* 0x40000040001f7882 */ /* 0x000fe20000000000 */
[----:B------:R-:W-:Y:S02]  /*20c0*/  WARPGROUP.DEPBAR.LE gsb0, 0x0 ;  /* 0x00008000000079c5 */ /* 0x000fe40000010000 */
[----:B------:R-:W-:-:S06]  /*20d0*/  WARPGROUP.ARRIVE ;  /* 0x00000000000079c5 */ /* 0x000fcc0000000000 */
[----:B------:R-:W-:Y:S01]  /*20e0*/  HGMMA.64x16x16.F32.BF16 R56, gdesc[UR24], R56, gsb0 ;  /* 0x00200000183879f0 */ /* 0x000fe20008001838 */
[----:B------:R-:W-:Y:S01]  /*20f0*/  UMOV UR26, UR10 ;  /* 0x0000000a001a7c82 */ /* 0x000fe20008000000 */
[----:B------:R-:W-:Y:S01]  /*2100*/  UMOV UR27, UR11 ;  /* 0x0000000b001b7c82 */ /* 0x000fe20008000000 */
[----:B------:R-:W-:Y:S01]  /*2110*/  UMOV UR10, UR7 ;  /* 0x00000007000a7c82 */ /* 0x000fe20008000000 */
[----:B------:R-:W-:Y:S01]  /*2120*/  UMOV UR11, 0x40000040 ;  /* 0x40000040000b7882 */ /* 0x000fe20000000000 */
[----:B------:R-:W-:Y:S01]  /*2130*/  UIADD3 UR7, UR20, 0x404, URZ ;  /* 0x0000040414077890 */ /* 0x000fe2000fffe03f */
[----:B------:R-:W-:Y:S02]  /*2140*/  WARPGROUP.DEPBAR.LE gsb0, 0x0 ;  /* 0x00008000000079c5 */ /* 0x000fe40000010000 */
[----:B------:R-:W-:-:S06]  /*2150*/  WARPGROUP.ARRIVE ;  /* 0x00000000000079c5 */ /* 0x000fcc0000000000 */
[----:B------:R-:W-:Y:S01]  /*2160*/  HGMMA.64x16x16.F32.BF16 R88, gdesc[UR12], R88, gsb0 ;  /* 0x002000000c5879f0 */ /* 0x000fe20008001858 */
[----:B------:R-:W-:Y:S01]  /*2170*/  UIADD3 UR14, UR6, 0x84, URZ ;  /* 0x00000084060e7890 */ /* 0x000fe2000fffe03f */
[----:B------:R-:W-:Y:S01]  /*2180*/  UMOV UR12, UR8 ;  /* 0x00000008000c7c82 */ /* 0x000fe20008000000 */
[----:B------:R-:W-:Y:S01]  /*2190*/  UMOV UR13, UR9 ;  /* 0x00000009000d7c82 */ /* 0x000fe20008000000 */
[----:B------:R-:W-:Y:S01]  /*21a0*/  UMOV UR15, 0x40000040 ;  /* 0x40000040000f7882 */ /* 0x000fe20000000000 */
        /* <DEDUP_REMOVED lines=72> */
[----:B------:R-:W-:Y:S01]  /*2630*/  HGMMA.64x16x16.F32.BF16 R128, gdesc[UR12], R128, gsb0 ;  /* 0x002000000c8079f0 */ /* 0x000fe20008001880 */
[----:B------:R-:W-:-:S07]  /*2640*/  UIADD3 UR12, UR20, 0x6, URZ ;  /* 0x00000006140c7890 */ /* 0x000fce000fffe03f */
[----:B------:R-:W-:Y:S01]  /*2650*/  UMOV UR8, UR12 ;  /* 0x0000000c00087c82 */ /* 0x000fe20008000000 */
[----:B------:R-:W-:Y:S02]  /*2660*/  WARPGROUP.DEPBAR.LE gsb0, 0x0 ;  /* 0x00008000000079c5 */ /* 0x000fe40000010000 */
[----:B------:R-:W-:-:S06]  /*2670*/  WARPGROUP.ARRIVE ;  /* 0x00000000000079c5 */ /* 0x000fcc0000000000 */
[----:B------:R-:W-:Y:S03]  /*2680*/  HGMMA.64x16x16.F32.BF16 R96, gdesc[UR28], R96, gsb0 ;  /* 0x002000001c6079f0 */ /* 0x000fe60008001860 */
        /* <DEDUP_REMOVED lines=50> */
[----:B------:R-:W-:Y:S01]  /*29b0*/  UIADD3 UR6, UR20, 0x406, URZ ;  /* 0x0000040614067890 */ /* 0x000fe2000fffe03f */
        /* <DEDUP_REMOVED lines=25> */
[----:B------:R-:W-:-:S02]  /*2b50*/  UIADD3 UR6, UR20, 0x806, URZ ;  /* 0x0000080614067890 */ /* 0x000fc4000fffe03f */
        /* <DEDUP_REMOVED lines=67> */
[----:B------:R-:W-:Y:S05]  /*2f90*/  @!P1 BRA `(.L_x_18) ;  /* 0x0000001c00cc9947 */ /* 0x000fea0003800000 */
[----:B------:R-:W-:Y:S01]  /*2fa0*/  UIADD3 UR7, UR37, 0x1, URZ ;  /* 0x0000000125077890 */ /* 0x000fe2000fffe03f */
[----:B------:R-:W-:-:S03]  /*2fb0*/  IMAD.MOV.U32 R3, RZ, RZ, R0 ;  /* 0x000000ffff037224 */ /* 0x000fc600078e0000 */
[----:B------:R-:W-:-:S04]  /*2fc0*/  UISETP.NE.AND UP0, UPT, UR7, 0x3, UPT ;  /* 0x000000030700788c */ /* 0x000fc8000bf05270 */
[----:B------:R-:W-:Y:S02]  /*2fd0*/  USEL UR6, URZ, 0x1, UP0 ;  /* 0x000000013f067887 */ /* 0x000fe40008000000 */
[----:B------:R-:W-:Y:S02]  /*2fe0*/  USEL UR7, UR7, URZ, UP0 ;  /* 0x0000003f07077287 */ /* 0x000fe40008000000 */
[----:B------:R-:W-:-:S06]  /*2ff0*/  ULOP3.LUT UR6, UR36, UR6, URZ, 0x3c, !UPT ;  /* 0x0000000624067292 */ /* 0x000fcc000f8e3c3f */
[----:B------:R-:W-:Y:S01]  /*3000*/  IMAD.U32 R6, RZ, RZ, UR6 ;  /* 0x00000006ff067e24 */ /* 0x000fe2000f8e00ff */
[----:B------:R-:W-:-:S06]  /*3010*/  UMOV UR6, UR37 ;  /* 0x0000002500067c82 */ /* 0x000fcc0008000000 */
.L_x_25:
[----:B------:R-:W-:Y:S05]  /*3020*/  @!P0 BRA `(.L_x_19) ;  /* 0x0000000000048947 */ /* 0x000fea0003800000 */
[----:B------:R-:W-:Y:S01]  /*3030*/  BPT.TRAP 0x1 ;  /* 0x000000040000795c */ /* 0x000fe20000300000 */
.L_x_19:
[----:B------:R-:W-:Y:S01]  /*3040*/  ULEA UR8, UR7, UR39, 0x3 ;  /* 0x0000002707087291 */ /* 0x000fe2000f8e183f */
[----:B01----:R-:W-:-:S08]  /*3050*/  SHF.L.U32 R4, R6, 0x1f, RZ ;  /* 0x0000001f06047819 */ /* 0x003fd000000006ff */
[----:B------:R0:W1:Y:S01]  /*3060*/  SYNCS.PHASECHK.TRANS64.TRYWAIT P1, [UR8], R4 ;  /* 0x00000004ff0075a7 */ /* 0x0000620008020148 */
[----:B------:R-:W-:Y:S05]  /*3070*/  @!P0 BRA `(.L_x_20) ;  /* 0x0000000000048947 */ /* 0x000fea0003800000 */
[----:B------:R-:W-:Y:S01]  /*3080*/  BPT.TRAP 0x1 ;  /* 0x000000040000795c */ /* 0x000fe20000300000 */
.L_x_20:
[----:B-1----:R-:W-:Y:S05]  /*3090*/  @P1 BRA `(.L_x_21) ;  /* 0x0000000000081947 */ /* 0x002fea0003800000 */
[----:B------:R-:W1:Y:S02]  /*30a0*/  SYNCS.PHASECHK.TRANS64.TRYWAIT P1, [UR8], R4 ;  /* 0x00000004ff0075a7 */ /* 0x000e640008020148 */
[----:B-1----:R-:W-:Y:S05]  /*30b0*/  @!P1 BRA `(.L_x_22) ;  /* 0x000000dc00149947 */ /* 0x002fea0003800000 */
.L_x_21:
[----:B------:R-:W-:Y:S01]  /*30c0*/  ULEA UR8, UR7, UR4, 0xc ;  /* 0x0000000407087291 */ /* 0x000fe2000f8e603f */
[----:B------:R-:W-:Y:S01]  /*30d0*/  WARPGROUP.ARRIVE ;  /* 0x00000000000079c5 */ /* 0x000fe20000000000 */
[----:B------:R-:W-:Y:S01]  /*30e0*/  UIMAD UR10, UR7, 0x280, UR5 ;  /* 0x00000280070a78a4 */ /* 0x000fe2000f8e0205 */
[----:B------:R-:W-:Y:S01]  /*30f0*/  UMOV UR9, 0x40000040 ;  /* 0x4000004000097882 */ /* 0x000fe20000000000 */
[----:B------:R-:W-:Y:S02]  /*3100*/  UMOV UR11, 0x40000040 ;  /* 0x40000040000b7882 */ /* 0x000fe40000000000 */
[----:B------:R-:W-:Y:S01]  /*3110*/  UIADD3 UR14, UR10, 0x80, URZ ;  /* 0x000000800a0e7890 */ /* 0x000fe2000fffe03f */
[----:B------:R-:W-:Y:S01]  /*3120*/  UMOV UR12, UR8 ;  /* 0x00000008000c7c82 */ /* 0x000fe20008000000 */
[----:B------:R-:W-:Y:S01]  /*3130*/  UMOV UR13, UR9 ;  /* 0x00000009000d7c82 */ /* 0x000fe20008000000 */
[----:B------:R-:W-:Y:S02]  /*3140*/  UMOV UR15, 0x40000040 ;  /* 0x40000040000f7882 */ /* 0x000fe40000000000 */
[----:B------:R-:W-:Y:S01]  /*3150*/  HGMMA.64x16x16.F32.BF16 R176, gdesc[UR8], R176, gsb0 ;  /* 0x0020000008b079f0 */ /* 0x000fe200080018b0 */
        /* <DEDUP_REMOVED lines=12> */
[----:B------:R-:W-:Y:S01]  /*3220*/  UMOV UR30, UR10 ;  /* 0x0000000a001e7c82 */ /* 0x000fe20008000000 */
[----:B------:R-:W-:Y:S01]  /*3230*/  UMOV UR31, UR11 ;  /* 0x0000000b001f7c82 */ /* 0x000fe20008000000 */
[----:B------:R-:W-:Y:S01]  /*3240*/  UIADD3 UR9, UR8, 0x800, URZ ;  /* 0x0000080008097890 */ /* 0x000fe2000fffe03f */
[----:B------:R-:W-:-:S02]  /*3250*/  WARPGROUP.DEPBAR.LE gsb0, 0x0 ;  /* 0x00008000000079c5 */ /* 0x000fc40000010000 */
[----:B------:R-:W-:-:S06]  /*3260*/  WARPGROUP.ARRIVE ;  /* 0x00000000000079c5 */ /* 0x000fcc0000000000 */
[----:B------:R-:W-:Y:S01]  /*3270*/  HGMMA.64x16x16.F32.BF16 R144, gdesc[UR12], R144, gsb0 ;  /* 0x002000000c9079f0 */ /* 0x000fe20008001890 */
[----:B------:R-:W-:Y:S02]  /*3280*/  UIADD3 UR12, UR8, 0x400, URZ ;  /* 0x00000400080c7890 */ /* 0x000fe4000fffe03f */
        /* <DEDUP_REMOVED lines=21> */
[----:B------:R-:W-:Y:S01]  /*33e0*/  HGMMA.64x16x16.F32.BF16 R40, gdesc[UR24], R40, gsb0 ;  /* 0x00200000182879f0 */ /* 0x000fe20008001828 */
[----:B------:R-:W-:Y:S01]  /*33f0*/  UIADD3 UR24, UR8, 0xc00, URZ ;  /* 0x00000c0008187890 */ /* 0x000fe2000fffe03f */
        /* <DEDUP_REMOVED lines=47> */
[----:B------:R-:W-:Y:S01]  /*36f0*/  UIADD3 UR30, UR10, 0x202, URZ ;  /* 0x000002020a1e7890 */ /* 0x000fe2000fffe03f */
[----:B------:R-:W-:Y:S01]  /*3700*/  UMOV UR31, 0x40000040 ;  /* 0x40000040001f7882 */ /* 0x000fe20000000000 */
[----:B------:R-:W-:Y:S02]  /*3710*/  WARPGROUP.DEPBAR.LE gsb0, 0x0 ;  /* 0x00008000000079c5 */ /* 0x000fe40000010000 */
[----:B------:R-:W-:-:S06]  /*3720*/  WARPGROUP.ARRIVE ;  /* 0x00000000000079c5 */ /* 0x000fcc0000000000 */
[----:B------:R-:W-:Y:S01]  /*3730*/  HGMMA.64x16x16.F32.BF16 R24, gdesc[UR24], R24, gsb0 ;  /* 0x00200000181879f0 */ /* 0x000fe20008001818 */
[----:B------:R-:W-:Y:S01]  /*3740*/  UMOV UR26, UR10 ;  /* 0x0000000a001a7c82 */ /* 0x000fe20008000000 */
[----:B------:R-:W-:Y:S01]  /*3750*/  UMOV UR27, UR11 ;  /* 0x0000000b001b7c82 */ /* 0x000fe20008000000 */
[----:B------:R-:W-:Y:S01]  /*3760*/  UIADD3 UR11, UR10, 0x4, URZ ;  /* 0x000000040a0b7890 */ /* 0x000fe2000fffe03f */
        /* <DEDUP_REMOVED lines=8> */
[----:B------:R-:W-:Y:S01]  /*37f0*/  UIADD3 UR18, UR10, 0x2, URZ ;  /* 0x000000020a127890 */ /* 0x000fe2000fffe03f */
[----:B------:R-:W-:Y:S01]  /*3800*/  UMOV UR16, UR9 ;  /* 0x0000000900107c82 */ /* 0x000fe20008000000 */
[----:B------:R-:W-:Y:S01]  /*3810*/  UMOV UR17, 0x40000040 ;  /* 0x4000004000117882 */ /* 0x000fe20000000000 */
[----:B------:R-:W-:Y:S01]  /*3820*/  UMOV UR19, 0x40000040 ;  /* 0x4000004000137882 */ /* 0x000fe20000000000 */
        /* <DEDUP_REMOVED lines=110> */
[----:B------:R-:W-:Y:S02]  /*3f10*/  UIADD3 UR20, UR10, 0x84, URZ ;  /* 0x000000840a147890 */ /* 0x000fe4000fffe03f */
[----:B------:R-:W-:Y:S01]  /*3f20*/  UIADD3 UR22, UR10, 0x104, URZ ;  /* 0x000001040a167890 */ /* 0x000fe2000fffe03f */
[----:B------:R-:W-:Y:S01]  /*3f30*/  UMOV UR23, 0x40000040 ;  /* 0x4000004000177882 */ /* 0x000fe20000000000 */
[----:B------:R-:W-:Y:S02]  /*3f40*/  WARPGROUP.DEPBAR.LE gsb0, 0x0 ;  /* 0x00008000000079c5 */ /* 0x000fe40000010000 */
[----:B------:R-:W-:-:S06]  /*3f50*/  WARPGROUP.ARRIVE ;  /* 0x00000000000079c5 */ /* 0x000fcc0000000000 */
[----:B------:R-:W-:Y:S01]  /*3f60*/  HGMMA.64x16x16.F32.BF16 R120, gdesc[UR12], R120, gsb0 ;  /* 0x002000000c7879f0 */ /* 0x000fe20008001878 */
[----:B------:R-:W-:Y:S01]  /*3f70*/  UMOV UR12, UR9 ;  /* 0x00000009000c7c82 */ /* 0x000fe20008000000 */
[----:B------:R-:W-:Y:S01]  /*3f80*/  UMOV UR13, 0x40000040 ;  /* 0x40000040000d7882 */ /* 0x000fe20000000000 */
[----:B------:R-:W-:Y:S01]  /*3f90*/  UMOV UR14, UR11 ;  /* 0x0000000b000e7c82 */ /* 0x000fe20008000000 */
[----:B------:R-:W-:Y:S01]  /*3fa0*/  UMOV UR15, 0x40000040 ;  /* 0x40000040000f7882 */ /* 0x000fe20000000000 */
        /* <DEDUP_REMOVED lines=223> */
[----:B------:R-:W-:Y:S01]  /*4da0*/  BPT.TRAP 0x1 ;  /* 0x000000040000795c */ /* 0x000fe20000300000 */
.L_x_23:
[----:B------:R-:W-:Y:S01]  /*4db0*/  ULEA UR8, UR6, UR39, 0x3 ;  /* 0x0000002706087291 */ /* 0x000fe2000f8e183f */
[----:B------:R-:W-:-:S03]  /*4dc0*/  ISETP.GT.U32.AND P1, PT, R16, 0x1, PT ;  /* 0x000000011000780c */ /* 0x000fc60003f24070 */
[----:B------:R-:W-:-:S04]  /*4dd0*/  UIADD3 UR8, UR8, 0x18, URZ ;  /* 0x0000001808087890 */ /* 0x000fc8000fffe03f */
[----:B------:R-:W-:-:S09]  /*4de0*/  UPRMT UR8, URZ, 0x654, UR8 ;  /* 0x000006543f087896 */ /* 0x000fd20008000008 */
[----:B------:R-:W-:Y:S01]  /*4df0*/  SYNCS.ARRIVE.TRANS64.RED.A1T0 RZ, [UR8], RZ ;  /* 0x000000ffffff79a7 */ /* 0x000fe20008100408 */
[----:B------:R-:W-:Y:S05]  /*4e00*/  @P1 BRA `(.L_x_24) ;  /* 0x0000000000041947 */ /* 0x000fea0003800000 */
[----:B------:R-:W-:Y:S01]  /*4e10*/  BPT.TRAP 0x1 ;  /* 0x000000040000795c */ /* 0x000fe20000300000 */
.L_x_24:
[----:B------:R-:W-:Y:S01]  /*4e20*/  UIADD3 UR7, UR7, 0x1, URZ ;  /* 0x0000000107077890 */ /* 0x000fe2000fffe03f */
[C---:B------:R-:W-:Y:S01]  /*4e30*/  ISETP.GT.AND P1, PT, R3.reuse, 0x1, PT ;  /* 0x000000010300780c */ /* 0x040fe20003f24270 */
[----:B------:R-:W-:Y:S01]  /*4e40*/  UIADD3 UR6, UR6, 0x1, URZ ;  /* 0x0000000106067890 */ /* 0x000fe2000fffe03f */
[----:B------:R-:W-:Y:S01]  /*4e50*/  VIADD R3, R3, 0xffffffff ;  /* 0xffffffff03037836 */ /* 0x000fe20000000000 */
[----:B------:R-:W-:Y:S02]  /*4e60*/  UISETP.NE.AND UP0, UPT, UR7, 0x3, UPT ;  /* 0x000000030700788c */ /* 0x000fe4000bf05270 */
[----:B------:R-:W-:Y:S02]  /*4e70*/  UISETP.NE.AND UP1, UPT, UR6, 0x3, UPT ;  /* 0x000000030600788c */ /* 0x000fe4000bf25270 */
[----:B------:R-:W-:Y:S02]  /*4e80*/  USEL UR8, URZ, 0x1, UP0 ;  /* 0x000000013f087887 */ /* 0x000fe40008000000 */
[----:B------:R-:W-:-:S02]  /*4e90*/  USEL UR7, UR7, URZ, UP0 ;  /* 0x0000003f07077287 */ /* 0x000fc40008000000 */
[----:B------:R-:W-:Y:S02]  /*4ea0*/  USEL UR6, UR6, URZ, UP1 ;  /* 0x0000003f06067287 */ /* 0x000fe40008800000 */
[----:B------:R-:W-:Y:S01]  /*4eb0*/  LOP3.LUT R6, R6, UR8, RZ, 0x3c, !PT ;  /* 0x0000000806067c12 */ /* 0x000fe2000f8e3cff */
[----:B------:R-:W-:Y:S09]  /*4ec0*/  @P1 BRA `(.L_x_25) ;  /* 0xffffffe000541947 */ /* 0x000ff2000383ffff */
.L_x_18:
[----:B------:R-:W2:Y:S02]  /*4ed0*/  LDC R3, c[0x0][0x28c] ;  /* 0x0000a300ff037b82 */ /* 0x000ea40000000800 */
[----:B--2---:R-:W-:-:S13]  /*4ee0*/  ISETP.GE.AND P1, PT, R3, 0x1, PT ;  /* 0x000000010300780c */ /* 0x004fda0003f26270 */
[----:B------:R-:W-:Y:S05]  /*4ef0*/  @!P1 BRA `(.L_x_26) ;  /* 0x0000000000349947 */ /* 0x000fea0003800000 */
[----:B------:R-:W-:Y:S05]  /*4f00*/  @!P0 BRA `(.L_x_27) ;  /* 0x0000000000048947 */ /* 0x000fea0003800000 */
[----:B------:R-:W-:Y:S01]  /*4f10*/  BPT.TRAP 0x1 ;  /* 0x000000040000795c */ /* 0x000fe20000300000 */
.L_x_27:
[----:B------:R-:W-:Y:S01]  /*4f20*/  VIADD R0, R0, UR37 ;  /* 0x0000002500007c36 */ /* 0x000fe20008000000 */
[----:B------:R-:W-:-:S03]  /*4f30*/  ISETP.GT.U32.AND P0, PT, R16, 0x1, PT ;  /* 0x000000011000780c */ /* 0x000fc60003f04070 */
[----:B01----:R-:W-:-:S05]  /*4f40*/  IMAD.WIDE.U32 R4, R0, -0x55555555, RZ ;  /* 0xaaaaaaab00047825 */ /* 0x003fca00078e00ff */
[----:B------:R-:W-:-:S05]  /*4f50*/  SHF.R.U32.HI R5, RZ, 0x1, R5 ;  /* 0x00000001ff057819 */ /* 0x000fca0000011605 */
[----:B------:R-:W-:-:S05]  /*4f60*/  IMAD R0, R5, -0x3, R0 ;  /* 0xfffffffd05007824 */ /* 0x000fca00078e0200 */
[----:B------:R-:W-:-:S05]  /*4f70*/  LEA R0, R0, UR39, 0x3 ;  /* 0x0000002700007c11 */ /* 0x000fca000f8e18ff */
[----:B------:R-:W-:-:S05]  /*4f80*/  VIADD R0, R0, 0x18 ;  /* 0x0000001800007836 */ /* 0x000fca0000000000 */
[----:B------:R-:W-:-:S04]  /*4f90*/  PRMT R0, RZ, 0x654, R0 ;  /* 0x00000654ff007816 */ /* 0x000fc80000000000 */
[----:B------:R2:W-:Y:S01]  /*4fa0*/  SYNCS.ARRIVE.TRANS64.RED.A1T0 RZ, [R0+URZ], RZ ;  /* 0x000000ff00ff79a7 */ /* 0x0005e2000810043f */
[----:B------:R-:W-:Y:S05]  /*4fb0*/  @P0 BRA `(.L_x_26) ;  /* 0x0000000000040947 */ /* 0x000fea0003800000 */
[----:B------:R-:W-:Y:S01]  /*4fc0*/  BPT.TRAP 0x1 ;  /* 0x000000040000795c */ /* 0x000fe20000300000 */
.L_x_26:
[----:B------:R-:W3:Y:S01]  /*4fd0*/  LDC R6, c[0x0][0x288] ;  /* 0x0000a200ff067b82 */ /* 0x000ee20000000800 */
[--C-:B--2---:R-:W-:Y:S01]  /*4fe0*/  SHF.R.U32.HI R0, RZ, 0x7, R23.reuse ;  /* 0x00000007ff007819 */ /* 0x104fe20000011617 */
[----:B------:R-:W-:Y:S01]  /*4ff0*/  IMAD R9, R19, 0x50, RZ ;  /* 0x0000005013097824 */ /* 0x000fe200078e02ff */
[----:B------:R-:W-:Y:S01]  /*5000*/  SHF.R.U32.HI R3, RZ, 0x2, R23 ;  /* 0x00000002ff037819 */ /* 0x000fe20000011617 */
[----:B------:R-:W-:Y:S01]  /*5010*/  UIADD3 UR37, UR38, UR37, URZ ;  /* 0x0000002526257290 */ /* 0x000fe2000fffe03f */
[----:B01----:R-:W-:Y:S01]  /*5020*/  LOP3.LUT R4, R23, 0x60, RZ, 0xc0, !PT ;  /* 0x0000006017047812 */ /* 0x003fe200078ec0ff */
[----:B------:R-:W-:Y:S01]  /*5030*/  ULDC UR7, c[0x0][0x284] ;  /* 0x0000a10000077ab9 */ /* 0x000fe20000000800 */
[----:B------:R-:W-:Y:S01]  /*5040*/  LOP3.LUT R0, R0, 0x1, RZ, 0xc0, !PT ;  /* 0x0000000100007812 */ /* 0x000fe200078ec0ff */
[----:B------:R-:W-:Y:S01]  /*5050*/  UISETP.GT.U32.AND UP0, UPT, UR37, 0x2, UPT ;  /* 0x000000022500788c */ /* 0x000fe2000bf04070 */
[----:B------:R-:W-:Y:S01]  /*5060*/  LOP3.LUT R3, R3, 0x7, RZ, 0xc0, !PT ;  /* 0x0000000703037812 */ /* 0x000fe200078ec0ff */
[----:B------:R-:W-:Y:S01]  /*5070*/  UISETP.GE.U32.AND UP1, UPT, UR38, 0x3, UPT ;  /* 0x000000032600788c */ /* 0x000fe2000bf26070 */
[----:B------:R-:W-:Y:S01]  /*5080*/  SHF.R.U32.HI R8, RZ, 0x1, R4 ;  /* 0x00000001ff087819 */ /* 0x000fe20000011604 */
[----:B------:R-:W-:Y:S01]  /*5090*/  IMAD.SHL.U32 R10, R0, 0x40, RZ ;  /* 0x00000040000a7824 */ /* 0x000fe200078e00ff */
[----:B------:R-:W-:Y:S01]  /*50a0*/  LOP3.LUT R4, R23, 0x3, RZ, 0xc0, !PT ;  /* 0x0000000317047812 */ /* 0x000fe200078ec0ff */
[----:B------:R-:W-:Y:S01]  /*50b0*/  UISETP.LT.U32.AND UP0, UPT, UR38, 0x3, UP0 ;  /* 0x000000032600788c */ /* 0x000fe20008701070 */
[--C-:B------:R-:W-:Y:S01]  /*50c0*/  IADD3 R5, RZ, -R8, -R3.reuse ;  /* 0x80000008ff057210 */ /* 0x100fe20007ffe803 */
[----:B------:R-:W-:Y:S01]  /*50d0*/  ULDC.64 UR8, c[0x0][0x5d0] ;  /* 0x0001740000087ab9 */ /* 0x000fe20000000a00 */
[----:B------:R-:W-:Y:S01]  /*50e0*/  LOP3.LUT R19, R10, 0x40, R3, 0xe2, !PT ;  /* 0x000000400a137812 */ /* 0x000fe200078ee203 */
[----:B------:R-:W-:Y:S01]  /*50f0*/  UIMAD.WIDE.U32 UR4, UR37, -0x55555555, URZ ;  /* 0xaaaaaaab250478a5 */ /* 0x000fe2000f8e003f */
[----:B------:R-:W-:Y:S01]  /*5100*/  SHF.R.S32.HI R199, RZ, 0x1f, R2 ;  /* 0x0000001fffc77819 */ /* 0x000fe20000011402 */
[----:B------:R-:W-:Y:S01]  /*5110*/  IMAD R3, R0, -0x40, R5 ;  /* 0xffffffc000037824 */ /* 0x000fe200078e0205 */
[----:B------:R-:W-:Y:S01]  /*5120*/  USEL UR6, URZ, 0x1, !UP0 ;  /* 0x000000013f067887 */ /* 0x000fe2000c000000 */
[----:B------:R-:W-:Y:S01]  /*5130*/  IMAD.SHL.U32 R0, R22, 0x200, RZ ;  /* 0x0000020016007824 */ /* 0x000fe200078e00ff */
[----:B------:R-:W-:Y:S01]  /*5140*/  USHF.R.U32.HI UR4, URZ, 0x1, UR5 ;  /* 0x000000013f047899 */ /* 0x000fe20008011605 */
[----:B---3--:R-:W-:Y:S01]  /*5150*/  IMAD R10, R4, -0x2, R6 ;  /* 0xfffffffe040a7824 */ /* 0x008fe200078e0206 */
[----:B------:R-:W-:Y:S01]  /*5160*/  ISETP.GE.AND P0, PT, R9, R6, PT ;  /* 0x000000060900720c */ /* 0x000fe20003f06270 */
[----:B------:R-:W-:Y:S01]  /*5170*/  IMAD.SHL.U32 R4, R23, 0x2, RZ ;  /* 0x0000000217047824 */ /* 0x000fe200078e00ff */
[----:B------:R-:W-:Y:S01]  /*5180*/  ULOP3.LUT UR36, UR36, UR6, URZ, 0x3c, !UPT ;  /* 0x0000000624247292 */ /* 0x000fe2000f8e3c3f */
[----:B------:R-:W-:Y:S01]  /*5190*/  IMAD R7, R199, UR8, RZ ;  /* 0x00000008c7077c24 */ /* 0x000fe2000f8e02ff */
[----:B------:R-:W-:Y:S01]  /*51a0*/  ISETP.GE.OR P0, PT, R0, UR7, P0 ;  /* 0x0000000700007c0c */ /* 0x000fe20008706670 */
[----:B------:R-:W-:Y:S01]  /*51b0*/  IMAD.WIDE R14, R22, 0x200, RZ ;  /* 0x00000200160e7825 */ /* 0x000fe200078e02ff */
[----:B------:R-:W-:Y:S01]  /*51c0*/  LOP3.LUT R4, R9, 0x6, R4, 0xf8, !PT ;  /* 0x0000000609047812 */ /* 0x000fe200078ef804 */
[----:B------:R-:W-:Y:S01]  /*51d0*/  UIMAD UR37, UR4, -0x3, UR37 ;  /* 0xfffffffd042578a4 */ /* 0x000fe2000f8e0225 */
[----:B------:R-:W-:Y:S01]  /*51e0*/  IADD3 R3, -R0, UR7, R3 ;  /* 0x0000000700037c10 */ /* 0x000fe2000fffe103 */
[----:B------:R-:W-:Y:S01]  /*51f0*/  IMAD R187, R2, UR9, R7 ;  /* 0x0000000902bb7c24 */ /* 0x000fe2000f8e0207 */
[----:B------:R-:W-:Y:S01]  /*5200*/  SHF.R.S32.HI R5, RZ, 0x1f, R4 ;  /* 0x0000001fff057819 */ /* 0x000fe20000011404 */
[----:B------:R-:W-:Y:S01]  /*5210*/  @UP1 ULOP3.LUT UR36, UR36, 0x1, UR4, 0x78, !UPT ;  /* 0x0000000124241892 */ /* 0x000fe2000f8e7804 */
[----:B------:R-:W-:Y:S01]  /*5220*/  LOP3.LUT R19, R14, R19, R8, 0xfe, !PT ;  /* 0x000000130e137212 */ /* 0x000fe200078efe08 */
[----:B------:R-:W-:-:S02]  /*5230*/  IMAD.IADD R0, R10, 0x1, -R9 ;  /* 0x000000010a007824 */ /* 0x000fc400078e0a09 */
[----:B------:R-:W-:-:S04]  /*5240*/  IMAD.WIDE.U32 R6, R2, UR8, R4 ;  /* 0x0000000802067c25 */ /* 0x000fc8000f8e0004 */
[----:B------:R-:W-:Y:S02]  /*5250*/  IMAD.IADD R187, R7, 0x1, R187 ;  /* 0x0000000107bb7824 */ /* 0x000fe400078e02bb */
[----:B------:R-:W-:Y:S02]  /*5260*/  IMAD.MOV.U32 R22, RZ, RZ, -0x1 ;  /* 0xffffffffff167424 */ /* 0x000fe400078e00ff */
[----:B------:R-:W-:Y:S01]  /*5270*/  IMAD.MOV.U32 R186, RZ, RZ, R6 ;  /* 0x000000ffffba7224 */ /* 0x000fe200078e0006 */
[----:B------:R-:W-:Y:S06]  /*5280*/  @P0 BRA `(.L_x_28) ;  /* 0x0000009c00500947 */ /* 0x000fec0003800000 */
[----:B------:R-:W0:Y:S01]  /*5290*/  LDC.64 R6, c[0x0][0x5c8] ;  /* 0x00017200ff067b82 */ /* 0x000e220000000a00 */
[----:B-----5:R-:W-:Y:S01]  /*52a0*/  FSETP.NEU.AND P2, PT, R184, RZ, PT ;  /* 0x000000ffb800720b */ /* 0x020fe20003f4d000 */
[----:B------:R-:W-:Y:S01]  /*52b0*/  BSSY B0, `(.L_x_28) ;  /* 0x00009d1000007945 */ /* 0x000fe20003800000 */
[----:B------:R-:W-:-:S04]  /*52c0*/  ISETP.GT.AND P0, PT, R0, RZ, PT ;  /* 0x000000ff0000720c */ /* 0x000fc80003f04270 */
[----:B------:R-:W-:Y:S01]  /*52d0*/  ISETP.GT.AND P1, PT, R3, RZ, P0 ;  /* 0x000000ff0300720c */ /* 0x000fe20000724270 */
[-C--:B0-----:R-:W-:Y:S02]  /*52e0*/  IMAD R8, R15, R6.reuse, RZ ;  /* 0x000000060f087224 */ /* 0x081fe400078e02ff */
[----:B------:R-:W-:-:S04]  /*52f0*/  IMAD.WIDE.U32 R186, R19, R6, R186 ;  /* 0x0000000613ba7225 */ /* 0x000fc800078e00ba */
[----:B------:R-:W-:-:S04]  /*5300*/  IMAD R9, R19, R7, R8 ;  /* 0x0000000713097224 */ /* 0x000fc800078e0208 */
[----:B------:R-:W-:Y:S01]  /*5310*/  IMAD.IADD R195, R187, 0x1, R9 ;  /* 0x00000001bbc37824 */ /* 0x000fe200078e0209 */
[----:B------:R-:W-:Y:S06]  /*5320*/  @!P2 BRA `(.L_x_29) ;  /* 0x000000700024a947 */ /* 0x000fec0003800000 */
[----:B------:R-:W0:Y:S01]  /*5330*/  LDC.64 R190, c[0x0][0x5b8] ;  /* 0x00016e00ffbe7b82 */ /* 0x000e220000000a00 */
[----:B------:R-:W-:-:S07]  /*5340*/  ULDC.64 UR4, c[0x0][0x5c0] ;  /* 0x0001700000047ab9 */ /* 0x000fce0000000a00 */
[----:B------:R-:W1:Y:S08]  /*5350*/  LDC.64 R8, c[0x0][0x5b0] ;  /* 0x00016c00ff087b82 */ /* 0x000e700000000a00 */
[----:B------:R-:W2:Y:S01]  /*5360*/  LDC.64 R10, c[0x0][0x5a8] ;  /* 0x00016a00ff0a7b82 */ /* 0x000ea20000000a00 */
[-C--:B0-----:R-:W-:Y:S02]  /*5370*/  IMAD R199, R199, R190.reuse, RZ ;  /* 0x000000bec7c77224 */ /* 0x081fe400078e02ff */
[----:B------:R-:W-:-:S04]  /*5380*/  IMAD.WIDE.U32 R12, R2, R190, R4 ;  /* 0x000000be020c7225 */ /* 0x000fc800078e0004 */
[----:B------:R-:W-:Y:S02]  /*5390*/  IMAD R199, R2, R191, R199 ;  /* 0x000000bf02c77224 */ /* 0x000fe400078e02c7 */
[----:B-1----:R-:W-:Y:S02]  /*53a0*/  IMAD R14, R15, R8, RZ ;  /* 0x000000080f0e7224 */ /* 0x002fe400078e02ff */
[----:B------:R-:W-:Y:S02]  /*53b0*/  IMAD.IADD R15, R13, 0x1, R199 ;  /* 0x000000010d0f7824 */ /* 0x000fe400078e02c7 */
[----:B------:R-:W-:Y:S02]  /*53c0*/  IMAD R191, R19, R9, R14 ;  /* 0x0000000913bf7224 */ /* 0x000fe400078e020e */
[----:B------:R-:W-:-:S04]  /*53d0*/  IMAD.MOV.U32 R14, RZ, RZ, R12 ;  /* 0x000000ffff0e7224 */ /* 0x000fc800078e000c */
[----:B------:R-:W-:-:S04]  /*53e0*/  IMAD.WIDE.U32 R20, R19, R8, R14 ;  /* 0x0000000813147225 */ /* 0x000fc800078e000e */
[----:B------:R-:W-:Y:S01]  /*53f0*/  IMAD.IADD R21, R21, 0x1, R191 ;  /* 0x0000000115157824 */ /* 0x000fe200078e02bf */
[----:B--2---:R-:W-:-:S04]  /*5400*/  LEA R188, P2, R20, R10, 0x1 ;  /* 0x0000000a14bc7211 */ /* 0x004fc800078408ff */
[----:B------:R-:W-:-:S05]  /*5410*/  LEA.HI.X R189, R20, R11, R21, 0x1, P2 ;  /* 0x0000000b14bd7211 */ /* 0x000fca00010f0c15 */
[----:B------:R0:W2:Y:S01]  /*5420*/  @P1 LDG.E.LTC128B.U16 R194, desc[UR40][R188.64] ;  /* 0x00000028bcc21981 */ /* 0x0000a2000c1e1520 */
[----:B------:R-:W-:Y:S01]  /*5430*/  LEA R20, P2, R186, UR4, 0x1 ;  /* 0x00000004ba147c11 */ /* 0x000fe2000f8408ff */
[----:B------:R-:W-:Y:S01]  /*5440*/  IMAD.WIDE.U32 R192, R19, R8, R4 ;  /* 0x0000000813c07225 */ /* 0x000fe200078e0004 */
[----:B------:R-:W-:Y:S01]  /*5450*/  ISETP.GT.AND P3, PT, R0, 0x1, PT ;  /* 0x000000010000780c */ /* 0x000fe20003f64270 */
[----:B------:R-:W-:Y:S02]  /*5460*/  BSSY B1, `(.L_x_30) ;  /* 0x0000012000017945 */ /* 0x000fe40003800000 */
[----:B------:R-:W-:Y:S02]  /*5470*/  IMAD.IADD R193, R191, 0x1, R193 ;  /* 0x00000001bfc17824 */ /* 0x000fe400078e02c1 */
[----:B------:R-:W-:-:S04]  /*5480*/  IMAD.WIDE.U32 R192, R2, R190, R192 ;  /* 0x000000be02c07225 */ /* 0x000fc800078e00c0 */
[----:B0-----:R-:W-:Y:S02]  /*5490*/  IMAD.SHL.U32 R188, R8, 0x8, RZ ;  /* 0x0000000808bc7824 */ /* 0x001fe400078e00ff */
[----:B--2---:R-:W-:-:S04]  /*54a0*/  IMAD.U32 R21, R194, 0x10000, RZ ;  /* 0x00010000c2157824 */ /* 0x004fc800078e00ff */
[----:B------:R-:W-:-:S04]  /*54b0*/  FMUL R21, R21, R184 ;  /* 0x000000b815157220 */ /* 0x000fc80000400000 */
[----:B------:R-:W-:Y:S01]  /*54c0*/  FFMA R176, R176, R185, R21 ;  /* 0x000000b9b0b07223 */ /* 0x000fe20000000015 */
[----:B------:R-:W-:Y:S02]  /*54d0*/  LEA.HI.X R21, R186, UR5, R195, 0x1, P2 ;  /* 0x00000005ba157c11 */ /* 0x000fe400090f0cc3 */
[----:B------:R-:W-:Y:S02]  /*54e0*/  ISETP.GT.AND P2, PT, R3, RZ, P3 ;  /* 0x000000ff0300720c */ /* 0x000fe40001f44270 */
[----:B------:R-:W-:Y:S01]  /*54f0*/  F2FP.BF16.F32.PACK_AB R187, RZ, R176 ;  /* 0x000000b0ffbb723e */ /* 0x000fe200000010ff */
[----:B------:R-:W-:Y:S01]  /*5500*/  IMAD.IADD R176, R199, 0x1, R193 ;  /* 0x00000001c7b07824 */ /* 0x000fe200078e02c1 */
[C---:B------:R-:W-:Y:S02]  /*5510*/  LEA R186, P4, R192.reuse, R10, 0x1 ;  /* 0x0000000ac0ba7211 */ /* 0x040fe400078808ff */
[----:B------:R-:W-:Y:S02]  /*5520*/  PRMT R189, R187, 0x7610, R189 ;  /* 0x00007610bbbd7816 */ /* 0x000fe400000000bd */
[----:B------:R-:W-:-:S03]  /*5530*/  LEA.HI.X R187, R192, R11, R176, 0x1, P4 ;  /* 0x0000000bc0bb7211 */ /* 0x000fc600020f0cb0 */
[----:B------:R0:W-:Y:S02]  /*5540*/  @P1 STG.E.U16 desc[UR40][R20.64], R189 ;  /* 0x000000bd14001986 */ /* 0x0001e4000c101528 */
[----:B0-----:R-:W-:Y:S01]  /*5550*/  SHF.L.U64.HI R189, R8, 0x3, R9 ;  /* 0x0000000308bd7819 */ /* 0x001fe20000010209 */
[----:B------:R-:W-:Y:S06]  /*5560*/  @!P2 BRA `(.L_x_31) ;  /* 0x000000000004a947 */ /* 0x000fec0003800000 */
[----:B------:R0:W5:Y:S02]  /*5570*/  LDG.E.LTC128B.U16 R194, desc[UR40][R186.64+0x2] ;  /* 0x00000228bac27981 */ /* 0x000164000c1e1520 */
.L_x_31:
[----:B------:R-:W-:Y:S05]  /*5580*/  BSYNC B1 ;  /* 0x0000000000017941 */ /* 0x000fea0003800000 */
.L_x_30:
[----:B-----5:R-:W-:Y:S01]  /*5590*/  IMAD.U32 R195, R194, 0x10000, RZ ;  /* 0x00010000c2c37824 */ /* 0x020fe200078e00ff */
[----:B------:R-:W-:Y:S01]  /*55a0*/  ISETP.GT.AND P1, PT, R3, 0x8, P0 ;  /* 0x000000080300780c */ /* 0x000fe20000724270 */
[----:B------:R-:W-:-:S04]  /*55b0*/  IMAD.WIDE.U32 R192, R19, R8, R188 ;  /* 0x0000000813c07225 */ /* 0x000fc800078e00bc */
[----:B------:R-:W-:Y:S01]  /*55c0*/  FMUL R176, R195, R184 ;  /* 0x000000b8c3b07220 */ /* 0x000fe20000400000 */
[----:B------:R-:W-:Y:S01]  /*55d0*/  IMAD.IADD R197, R191, 0x1, R193 ;  /* 0x00000001bfc57824 */ /* 0x000fe200078e02c1 */
[----:B------:R-:W-:Y:S02]  /*55e0*/  IADD3 R195, P4, R12, R192, RZ ;  /* 0x000000c00cc37210 */ /* 0x000fe40007f9e0ff */
[----:B------:R-:W-:-:S03]  /*55f0*/  FFMA R177, R177, R185, R176 ;  /* 0x000000b9b1b17223 */ /* 0x000fc600000000b0 */
[----:B------:R-:W-:Y:S01]  /*5600*/  IMAD.X R196, R197, 0x1, R15, P4 ;  /* 0x00000001c5c47824 */ /* 0x000fe200020e060f */
[C---:B------:R-:W-:Y:S02]  /*5610*/  LEA R176, P4, R195.reuse, R10, 0x1 ;  /* 0x0000000ac3b07211 */ /* 0x040fe400078808ff */
[----:B------:R-:W-:Y:S02]  /*5620*/  F2FP.BF16.F32.PACK_AB R200, RZ, R177 ;  /* 0x000000b1ffc8723e */ /* 0x000fe400000010ff */
[--C-:B------:R-:W-:Y:S02]  /*5630*/  LEA.HI.X R177, R195, R11, R196.reuse, 0x1, P4 ;  /* 0x0000000bc3b17211 */ /* 0x100fe400020f0cc4 */
[----:B------:R-:W-:Y:S02]  /*5640*/  PRMT R195, R200, 0x7610, R195 ;  /* 0x00007610c8c37816 */ /* 0x000fe400000000c3 */
[----:B------:R-:W-:-:S03]  /*5650*/  PRMT R196, R194, 0x7610, R196 ;  /* 0x00007610c2c47816 */ /* 0x000fc600000000c4 */
[----:B------:R1:W-:Y:S04]  /*5660*/  @P2 STG.E.U16 desc[UR40][R20.64+0x2], R195 ;  /* 0x000002c314002986 */ /* 0x0003e8000c101528 */
[----:B------:R2:W3:Y:S01]  /*5670*/  @P1 LDG.E.LTC128B.U16 R196, desc[UR40][R176.64] ;  /* 0x00000028b0c41981 */ /* 0x0004e2000c1e1520 */
[----:B------:R-:W-:Y:S01]  /*5680*/  IADD3 R194, P2, R4, R192, RZ ;  /* 0x000000c004c27210 */ /* 0x000fe20007f5e0ff */
[C---:B------:R-:W-:Y:S01]  /*5690*/  IMAD.SHL.U32 R209, R6.reuse, 0x10, RZ ;  /* 0x0000001006d17824 */ /* 0x040fe200078e00ff */
[----:B------:R-:W-:Y:S01]  /*56a0*/  SHF.L.U64.HI R211, R6, 0x4, R7 ;  /* 0x0000000406d37819 */ /* 0x000fe20000010207 */
[----:B------:R-:W-:Y:S03]  /*56b0*/  BSSY B1, `(.L_x_32) ;  /* 0x0000010000017945 */ /* 0x000fe60003800000 */
[----:B------:R-:W-:Y:S01]  /*56c0*/  IADD3 R200, P4, R209, R20, RZ ;  /* 0x00000014d1c87210 */ /* 0x000fe20007f9e0ff */
[----:B-1----:R-:W-:Y:S01]  /*56d0*/  IMAD.X R195, R5, 0x1, R197, P2 ;  /* 0x0000000105c37824 */ /* 0x002fe200010e06c5 */
[----:B------:R-:W-:Y:S01]  /*56e0*/  ISETP.GT.AND P2, PT, R3, 0x8, P3 ;  /* 0x000000080300780c */ /* 0x000fe20001f44270 */
[----:B------:R-:W-:-:S03]  /*56f0*/  IMAD.WIDE.U32 R194, R2, R190, R194 ;  /* 0x000000be02c27225 */ /* 0x000fc600078e00c2 */
[----:B--2---:R-:W-:Y:S01]  /*5700*/  LEA R176, P5, R194, R10, 0x1 ;  /* 0x0000000ac2b07211 */ /* 0x004fe200078a08ff */
[----:B---3--:R-:W-:-:S04]  /*5710*/  IMAD.U32 R201, R196, 0x10000, RZ ;  /* 0x00010000c4c97824 */ /* 0x008fc800078e00ff */
[----:B------:R-:W-:-:S04]  /*5720*/  FMUL R201, R201, R184 ;  /* 0x000000b8c9c97220 */ /* 0x000fc80000400000 */
[----:B------:R-:W-:Y:S01]  /*5730*/  FFMA R201, R178, R185, R201 ;  /* 0x000000b9b2c97223 */ /* 0x000fe200000000c9 */
[----:B------:R-:W-:-:S04]  /*5740*/  IMAD.IADD R178, R199, 0x1, R195 ;  /* 0x00000001c7b27824 */ /* 0x000fc800078e02c3 */
[----:B------:R-:W-:Y:S01]  /*5750*/  F2FP.BF16.F32.PACK_AB R195, RZ, R201 ;  /* 0x000000c9ffc3723e */ /* 0x000fe200000010ff */
[----:B------:R-:W-:Y:S01]  /*5760*/  IMAD.X R201, R211, 0x1, R21, P4 ;  /* 0x00000001d3c97824 */ /* 0x000fe200020e0615 */
[----:B------:R-:W-:-:S04]  /*5770*/  LEA.HI.X R177, R194, R11, R178, 0x1, P5 ;  /* 0x0000000bc2b17211 */ /* 0x000fc800028f0cb2 */
[----:B------:R1:W-:Y:S01]  /*5780*/  @P1 STG.E.U16 desc[UR40][R200.64], R195 ;  /* 0x000000c3c8001986 */ /* 0x0003e2000c101528 */
[----:B------:R-:W-:Y:S05]  /*5790*/  @!P2 BRA `(.L_x_33) ;  /* 0x000000000004a947 */ /* 0x000fea0003800000 */
[----:B------:R2:W5:Y:S02]  /*57a0*/  LDG.E.LTC128B.U16 R196, desc[UR40][R176.64+0x2] ;  /* 0x00000228b0c47981 */ /* 0x000564000c1e1520 */
.L_x_33:
[----:B------:R-:W-:Y:S05]  /*57b0*/  BSYNC B1 ;  /* 0x0000000000017941 */ /* 0x000fea0003800000 */
.L_x_32:
[----:B-1---5:R-:W-:Y:S01]  /*57c0*/  IMAD.U32 R195, R196, 0x10000, RZ ;  /* 0x00010000c4c37824 */ /* 0x022fe200078e00ff */
[----:B------:R-:W-:Y:S01]  /*57d0*/  ISETP.GT.AND P1, PT, R0, 0x8, PT ;  /* 0x000000080000780c */ /* 0x000fe20003f24270 */
[----:B------:R-:W-:Y:S02]  /*57e0*/  BSSY B1, `(.L_x_34) ;  /* 0x000000b000017945 */ /* 0x000fe40003800000 */
[----:B------:R-:W-:Y:S01]  /*57f0*/  FMUL R178, R195, R184 ;  /* 0x000000b8c3b27220 */ /* 0x000fe20000400000 */
[----:B------:R-:W-:-:S03]  /*5800*/  ISETP.GT.AND P4, PT, R3, RZ, P1 ;  /* 0x000000ff0300720c */ /* 0x000fc60000f84270 */
[----:B------:R-:W-:Y:S01]  /*5810*/  FFMA R178, R179, R185, R178 ;  /* 0x000000b9b3b27223 */ /* 0x000fe200000000b2 */
[----:B------:R-:W-:-:S04]  /*5820*/  IMAD.MOV.U32 R179, RZ, RZ, R201 ;  /* 0x000000ffffb37224 */ /* 0x000fc800078e00c9 */
[----:B------:R-:W-:-:S04]  /*5830*/  F2FP.BF16.F32.PACK_AB R178, RZ, R178 ;  /* 0x000000b2ffb2723e */ /* 0x000fc800000010ff */
[----:B------:R-:W-:Y:S01]  /*5840*/  PRMT R194, R178, 0x7610, R194 ;  /* 0x00007610b2c27816 */ /* 0x000fe200000000c2 */
[----:B------:R-:W-:-:S05]  /*5850*/  IMAD.MOV.U32 R178, RZ, RZ, R200 ;  /* 0x000000ffffb27224 */ /* 0x000fca00078e00c8 */
[----:B------:R1:W-:Y:S01]  /*5860*/  @P2 STG.E.U16 desc[UR40][R178.64+0x2], R194 ;  /* 0x000002c2b2002986 */ /* 0x0003e2000c101528 */
[----:B------:R-:W-:Y:S05]  /*5870*/  @!P4 BRA `(.L_x_35) ;  /* 0x000000000004c947 */ /* 0x000fea0003800000 */
[----:B------:R3:W5:Y:S02]  /*5880*/  LDG.E.LTC128B.U16 R196, desc[UR40][R186.64+0x10] ;  /* 0x00001028bac47981 */ /* 0x000764000c1e1520 */
.L_x_35:
[----:B------:R-:W-:Y:S05]  /*5890*/  BSYNC B1 ;  /* 0x0000000000017941 */ /* 0x000fea0003800000 */
.L_x_34:
[----:B-----5:R-:W-:Y:S01]  /*58a0*/  IMAD.U32 R195, R196, 0x10000, RZ ;  /* 0x00010000c4c37824 */ /* 0x020fe200078e00ff */
[----:B------:R-:W-:Y:S01]  /*58b0*/  ISETP.GT.AND P2, PT, R0, 0x9, PT ;  /* 0x000000090000780c */ /* 0x000fe20003f44270 */
[----:B------:R-:W-:Y:S02]  /*58c0*/  BSSY B1, `(.L_x_36) ;  /* 0x0000008000017945 */ /* 0x000fe40003800000 */
[----:B------:R-:W-:Y:S01]  /*58d0*/  FMUL R195, R195, R184 ;  /* 0x000000b8c3c37220 */ /* 0x000fe20000400000 */
[----:B------:R-:W-:-:S03]  /*58e0*/  ISETP.GT.AND P5, PT, R3, RZ, P2 ;  /* 0x000000ff0300720c */ /* 0x000fc600017a4270 */
[----:B------:R-:W-:-:S05]  /*58f0*/  FFMA R195, R180, R185, R195 ;  /* 0x000000b9b4c37223 */ /* 0x000fca00000000c3 */
[----:B------:R-:W-:-:S05]  /*5900*/  F2FP.BF16.F32.PACK_AB R195, RZ, R195 ;  /* 0x000000c3ffc3723e */ /* 0x000fca00000010ff */
[----:B------:R4:W-:Y:S01]  /*5910*/  @P4 STG.E.U16 desc[UR40][R20.64+0x10], R195 ;  /* 0x000010c314004986 */ /* 0x0009e2000c101528 */
[----:B------:R-:W-:Y:S05]  /*5920*/  @!P5 BRA `(.L_x_37) ;  /* 0x000000000004d947 */ /* 0x000fea0003800000 */
[----:B------:R0:W5:Y:S02]  /*5930*/  LDG.E.LTC128B.U16 R196, desc[UR40][R186.64+0x12] ;  /* 0x00001228bac47981 */ /* 0x000164000c1e1520 */
.L_x_37:
[----:B------:R-:W-:Y:S05]  /*5940*/  BSYNC B1 ;  /* 0x0000000000017941 */ /* 0x000fea0003800000 */
.L_x_36:
[----:B----45:R-:W-:Y:S01]  /*5950*/  IMAD.U32 R195, R196, 0x10000, RZ ;  /* 0x00010000c4c37824 */ /* 0x030fe200078e00ff */
[----:B------:R-:W-:Y:S01]  /*5960*/  ISETP.GT.AND P4, PT, R3, 0x8, P1 ;  /* 0x000000080300780c */ /* 0x000fe20000f84270 */
[----:B------:R-:W-:Y:S02]  /*5970*/  BSSY B1, `(.L_x_38) ;  /* 0x0000009000017945 */ /* 0x000fe40003800000 */
[----:B------:R-:W-:-:S04]  /*5980*/  FMUL R180, R195, R184 ;  /* 0x000000b8c3b47220 */ /* 0x000fc80000400000 */
[----:B------:R-:W-:-:S05]  /*5990*/  FFMA R180, R181, R185, R180 ;  /* 0x000000b9b5b47223 */ /* 0x000fca00000000b4 */
[----:B------:R-:W-:-:S04]  /*59a0*/  F2FP.BF16.F32.PACK_AB R180, RZ, R180 ;  /* 0x000000b4ffb4723e */ /* 0x000fc800000010ff */
[----:B------:R-:W-:Y:S02]  /*59b0*/  PRMT R181, R180, 0x7610, R181 ;  /* 0x00007610b4b57816 */ /* 0x000fe400000000b5 */
[----:B------:R-:W-:-:S03]  /*59c0*/  PRMT R180, R196, 0x7610, R180 ;  /* 0x00007610c4b47816 */ /* 0x000fc600000000b4 */
[----:B------:R4:W-:Y:S01]  /*59d0*/  @P5 STG.E.U16 desc[UR40][R20.64+0x12], R181 ;  /* 0x000012b514005986 */ /* 0x0009e2000c101528 */
[----:B------:R-:W-:Y:S05]  /*59e0*/  @!P4 BRA `(.L_x_39) ;  /* 0x000000000004c947 */ /* 0x000fea0003800000 */
[----:B------:R0:W5:Y:S02]  /*59f0*/  LDG.E.LTC128B.U16 R180, desc[UR40][R176.64+0x10] ;  /* 0x00001028b0b47981 */ /* 0x000164000c1e1520 */
.L_x_39:
[----:B------:R-:W-:Y:S05]  /*5a00*/  BSYNC B1 ;  /* 0x0000000000017941 */ /* 0x000fea0003800000 */
.L_x_38:
[----:B----45:R-:W-:Y:S01]  /*5a10*/  IMAD.U32 R181, R180, 0x10000, RZ ;  /* 0x00010000b4b57824 */ /* 0x030fe200078e00ff */
[----:B------:R-:W-:Y:S01]  /*5a20*/  ISETP.GT.AND P5, PT, R3, 0x8, P2 ;  /* 0x000000080300780c */ /* 0x000fe200017a4270 */
[----:B------:R-:W-:Y:S01]  /*5a30*/  IMAD.MOV.U32 R196, RZ, RZ, R192 ;  /* 0x000000ffffc47224 */ /* 0x000fe200078e00c0 */
[----:B------:R-:W-:Y:S01]  /*5a40*/  BSSY B1, `(.L_x_40) ;  /* 0x000000b000017945 */ /* 0x000fe20003800000 */
[----:B------:R-:W-:Y:S01]  /*5a50*/  FMUL R181, R181, R184 ;  /* 0x000000b8b5b57220 */ /* 0x000fe20000400000 */
[----:B------:R-:W-:Y:S02]  /*5a60*/  IMAD R9, R9, 0x78, RZ ;  /* 0x0000007809097824 */ /* 0x000fe400078e02ff */
[----:B------:R-:W-:-:S04]  /*5a70*/  IMAD.WIDE.U32 R196, R8, 0x78, R196 ;  /* 0x0000007808c47825 */ /* 0x000fc800078e00c4 */
[----:B------:R-:W-:Y:S01]  /*5a80*/  FFMA R181, R182, R185, R181 ;  /* 0x000000b9b6b57223 */ /* 0x000fe200000000b5 */
[----:B------:R-:W-:-:S04]  /*5a90*/  IMAD.IADD R205, R197, 0x1, R9 ;  /* 0x00000001c5cd7824 */ /* 0x000fc800078e0209 */
[----:B------:R-:W-:-:S05]  /*5aa0*/  F2FP.BF16.F32.PACK_AB R181, RZ, R181 ;  /* 0x000000b5ffb5723e */ /* 0x000fca00000010ff */
[----:B------:R4:W-:Y:S01]  /*5ab0*/  @P4 STG.E.U16 desc[UR40][R200.64+0x10], R181 ;  /* 0x000010b5c8004986 */ /* 0x0009e2000c101528 */
[----:B------:R-:W-:Y:S01]  /*5ac0*/  IADD3 R193, P4, R12, R196, RZ ;  /* 0x000000c40cc17210 */ /* 0x000fe20007f9e0ff */
[----:B------:R-:W-:-:S12]  /*5ad0*/  @!P5 BRA `(.L_x_41) ;  /* 0x000000000004d947 */ /* 0x000fd80003800000 */
[----:B------:R0:W5:Y:S02]  /*5ae0*/  LDG.E.LTC128B.U16 R180, desc[UR40][R176.64+0x12] ;  /* 0x00001228b0b47981 */ /* 0x000164000c1e1520 */
.L_x_41:
[----:B------:R-:W-:Y:S05]  /*5af0*/  BSYNC B1 ;  /* 0x0000000000017941 */ /* 0x000fea0003800000 */
.L_x_40:
[C---:B----45:R-:W-:Y:S01]  /*5b00*/  IMAD.U32 R181, R180.reuse, 0x10000, RZ ;  /* 0x00010000b4b57824 */ /* 0x070fe200078e00ff */
[----:B------:R-:W-:Y:S01]  /*5b10*/  PRMT R208, R180, 0x7610, R208 ;  /* 0x00007610b4d07816 */ /* 0x000fe200000000d0 */
[----:B-1----:R-:W-:Y:S01]  /*5b20*/  IMAD.X R194, R205, 0x1, R15, P4 ;  /* 0x00000001cdc27824 */ /* 0x002fe200020e060f */
[----:B------:R-:W-:Y:S01]  /*5b30*/  LEA R192, P4, R193, R10, 0x1 ;  /* 0x0000000ac1c07211 */ /* 0x000fe200078808ff */
[----:B------:R-:W-:-:S03]  /*5b40*/  FMUL R182, R181, R184 ;  /* 0x000000b8b5b67220 */ /* 0x000fc60000400000 */
[----:B------:R-:W-:Y:S01]  /*5b50*/  LEA.HI.X R193, R193, R11, R194, 0x1, P4 ;  /* 0x0000000bc1c17211 */ /* 0x000fe200020f0cc2 */
[----:B------:R-:W-:Y:S01]  /*5b60*/  FFMA R182, R183, R185, R182 ;  /* 0x000000b9b7b67223 */ /* 0x000fe200000000b6 */
[----:B------:R-:W-:-:S04]  /*5b70*/  ISETP.GT.AND P4, PT, R3, 0x80, P0 ;  /* 0x000000800300780c */ /* 0x000fc80000784270 */
[----:B------:R-:W-:-:S05]  /*5b80*/  F2FP.BF16.F32.PACK_AB R182, RZ, R182 ;  /* 0x000000b6ffb6723e */ /* 0x000fca00000010ff */
[----:B------:R1:W-:Y:S04]  /*5b90*/  @P5 STG.E.U16 desc[UR40][R200.64+0x12], R182 ;  /* 0x000012b6c8005986 */ /* 0x0003e8000c101528 */
[----:B------:R4:W2:Y:S01]  /*5ba0*/  @P4 LDG.E.LTC128B.U16 R208, desc[UR40][R192.64] ;  /* 0x00000028c0d04981 */ /* 0x0008a2000c1e1520 */
[----:B------:R-:W-:Y:S01]  /*5bb0*/  IMAD.WIDE.U32 R202, R8, 0x78, R188 ;  /* 0x0000007808ca7825 */ /* 0x000fe200078e00bc */
[----:B------:R-:W-:Y:S03]  /*5bc0*/  BSSY B1, `(.L_x_42) ;  /* 0x0000016000017945 */ /* 0x000fe60003800000 */
[----:B------:R-:W-:Y:S02]  /*5bd0*/  IMAD.IADD R195, R9, 0x1, R203 ;  /* 0x0000000109c37824 */ /* 0x000fe400078e02cb */
[----:B------:R-:W-:-:S02]  /*5be0*/  IMAD.MOV.U32 R194, RZ, RZ, R202 ;  /* 0x000000ffffc27224 */ /* 0x000fc400078e00ca */
[----:B------:R-:W-:Y:S02]  /*5bf0*/  IMAD R207, R7, 0xf0, RZ ;  /* 0x000000f007cf7824 */ /* 0x000fe400078e02ff */
[----:B------:R-:W-:-:S03]  /*5c00*/  IMAD.WIDE.U32 R180, R19, R8, R194 ;  /* 0x0000000813b47225 */ /* 0x000fc600078e00c2 */
[----:B------:R-:W-:-:S04]  /*5c10*/  IADD3 R180, P5, R4, R180, RZ ;  /* 0x000000b404b47210 */ /* 0x000fc80007fbe0ff */
[----:B------:R-:W-:-:S03]  /*5c20*/  IADD3.X R181, R5, R191, R181, P5, !PT ;  /* 0x000000bf05b57210 */ /* 0x000fc60002ffe4b5 */
[----:B------:R-:W-:-:S04]  /*5c30*/  IMAD.WIDE.U32 R180, R2, R190, R180 ;  /* 0x000000be02b47225 */ /* 0x000fc800078e00b4 */
[----:B------:R-:W-:Y:S01]  /*5c40*/  IMAD.IADD R181, R199, 0x1, R181 ;  /* 0x00000001c7b57824 */ /* 0x000fe200078e02b5 */
[----:B----4-:R-:W-:-:S04]  /*5c50*/  LEA R192, P5, R180, R10, 0x1 ;  /* 0x0000000ab4c07211 */ /* 0x010fc800078a08ff */
[----:B------:R-:W-:Y:S02]  /*5c60*/  LEA.HI.X R193, R180, R11, R181, 0x1, P5 ;  /* 0x0000000bb4c17211 */ /* 0x000fe400028f0cb5 */
[----:B------:R-:W-:Y:S01]  /*5c70*/  ISETP.GT.AND P5, PT, R3, 0x80, P3 ;  /* 0x000000800300780c */ /* 0x000fe20001fa4270 */
[----:B--2---:R-:W-:-:S04]  /*5c80*/  IMAD.U32 R183, R208, 0x10000, RZ ;  /* 0x00010000d0b77824 */ /* 0x004fc800078e00ff */
[----:B------:R-:W-:-:S04]  /*5c90*/  FMUL R183, R183, R184 ;  /* 0x000000b8b7b77220 */ /* 0x000fc80000400000 */
[----:B------:R-:W-:Y:S01]  /*5ca0*/  FFMA R168, R168, R185, R183 ;  /* 0x000000b9a8a87223 */ /* 0x000fe200000000b7 */
[----:B-1----:R-:W-:-:S04]  /*5cb0*/  IMAD.WIDE.U32 R182, R6, 0xf0, R200 ;  /* 0x000000f006b67825 */ /* 0x002fc800078e00c8 */
[----:B------:R-:W-:Y:S01]  /*5cc0*/  F2FP.BF16.F32.PACK_AB R168, RZ, R168 ;  /* 0x000000a8ffa8723e */ /* 0x000fe200000010ff */
[----:B------:R-:W-:Y:S02]  /*5cd0*/  IMAD.IADD R181, R183, 0x1, R207 ;  /* 0x00000001b7b57824 */ /* 0x000fe400078e02cf */
[----:B------:R-:W-:-:S05]  /*5ce0*/  @P4 IMAD.MOV.U32 R180, RZ, RZ, R182 ;  /* 0x000000ffffb44224 */ /* 0x000fca00078e00b6 */
[----:B------:R1:W-:Y:S01]  /*5cf0*/  @P4 STG.E.U16 desc[UR40][R180.64], R168 ;  /* 0x000000a8b4004986 */ /* 0x0003e2000c101528 */
[----:B------:R-:W-:Y:S05]  /*5d00*/  @!P5 BRA `(.L_x_43) ;  /* 0x000000000004d947 */ /* 0x000fea0003800000 */
[----:B------:R2:W5:Y:S02]  /*5d10*/  LDG.E.LTC128B.U16 R208, desc[UR40][R192.64+0x2] ;  /* 0x00000228c0d07981 */ /* 0x000564000c1e1520 */
.L_x_43:
[----:B------:R-:W-:Y:S05]  /*5d20*/  BSYNC B1 ;  /* 0x0000000000017941 */ /* 0x000fea0003800000 */
.L_x_42:
[----:B-----5:R-:W-:Y:S01]  /*5d30*/  IMAD.U32 R197, R208, 0x10000, RZ ;  /* 0x00010000d0c57824 */ /* 0x020fe200078e00ff */
[----:B-1----:R-:W-:Y:S01]  /*5d40*/  IADD3 R168, P4, R188, R196, RZ ;  /* 0x000000c4bca87210 */ /* 0x002fe20007f9e0ff */
[----:B------:R-:W-:Y:S02]  /*5d50*/  BSSY B1, `(.L_x_44) ;  /* 0x0000014000017945 */ /* 0x000fe40003800000 */
[----:B------:R-:W-:Y:S01]  /*5d60*/  FMUL R200, R197, R184 ;  /* 0x000000b8c5c87220 */ /* 0x000fe20000400000 */
[----:B------:R-:W-:-:S04]  /*5d70*/  IMAD.WIDE.U32 R196, R6, 0xf0, R178 ;  /* 0x000000f006c47825 */ /* 0x000fc800078e00b2 */
[----:B------:R-:W-:Y:S01]  /*5d80*/  FFMA R200, R169, R185, R200 ;  /* 0x000000b9a9c87223 */ /* 0x000fe200000000c8 */
[----:B------:R-:W-:Y:S01]  /*5d90*/  IMAD.X R169, R205, 0x1, R189, P4 ;  /* 0x00000001cda97824 */ /* 0x000fe200020e06bd */
[----:B------:R-:W-:Y:S01]  /*5da0*/  IADD3 R203, P4, R168, R12, RZ ;  /* 0x0000000ca8cb7210 */ /* 0x000fe20007f9e0ff */
[----:B------:R-:W-:Y:S02]  /*5db0*/  IMAD.IADD R201, R207, 0x1, R197 ;  /* 0x00000001cfc97824 */ /* 0x000fe400078e02c5 */
[----:B------:R-:W-:Y:S02]  /*5dc0*/  F2FP.BF16.F32.PACK_AB R205, RZ, R200 ;  /* 0x000000c8ffcd723e */ /* 0x000fe400000010ff */
[----:B------:R-:W-:Y:S01]  /*5dd0*/  IMAD.X R200, R169, 0x1, R15, P4 ;  /* 0x00000001a9c87824 */ /* 0x000fe200020e060f */
[----:B------:R-:W-:Y:S02]  /*5de0*/  LEA R204, P4, R203, R10, 0x1 ;  /* 0x0000000acbcc7211 */ /* 0x000fe400078808ff */
[----:B------:R-:W-:-:S02]  /*5df0*/  PRMT R207, R205, 0x7610, R207 ;  /* 0x00007610cdcf7816 */ /* 0x000fc400000000cf */
[----:B------:R-:W-:Y:S01]  /*5e00*/  LEA.HI.X R205, R203, R11, R200, 0x1, P4 ;  /* 0x0000000bcbcd7211 */ /* 0x000fe200020f0cc8 */
[----:B------:R-:W-:Y:S01]  /*5e10*/  IMAD.MOV.U32 R200, RZ, RZ, R196 ;  /* 0x000000ffffc87224 */ /* 0x000fe200078e00c4 */
[----:B------:R-:W-:-:S04]  /*5e20*/  IADD3 R202, P4, R188, R202, RZ ;  /* 0x000000cabcca7210 */ /* 0x000fc80007f9e0ff */
[----:B------:R1:W-:Y:S01]  /*5e30*/  @P5 STG.E.U16 desc[UR40][R200.64+0x2], R207 ;  /* 0x000002cfc8005986 */ /* 0x0003e2000c101528 */
[----:B------:R-:W-:Y:S01]  /*5e40*/  ISETP.GT.AND P5, PT, R3, 0x88, P0 ;  /* 0x000000880300780c */ /* 0x000fe200007a4270 */
[----:B------:R-:W-:Y:S02]  /*5e50*/  IMAD.X R203, R195, 0x1, R189, P4 ;  /* 0x00000001c3cb7824 */ /* 0x000fe400020e06bd */
[----:B-1----:R-:W-:-:S10]  /*5e60*/  IMAD.WIDE.U32 R206, R19, R8, R202 ;  /* 0x0000000813ce7225 */ /* 0x002fd400078e00ca */
[----:B------:R-:W-:Y:S05]  /*5e70*/  @!P5 BRA `(.L_x_45) ;  /* 0x000000000004d947 */ /* 0x000fea0003800000 */
[----:B------:R1:W5:Y:S02]  /*5e80*/  LDG.E.LTC128B.U16 R208, desc[UR40][R204.64] ;  /* 0x00000028ccd07981 */ /* 0x000364000c1e1520 */
.L_x_45:
[----:B------:R-:W-:Y:S05]  /*5e90*/  BSYNC B1 ;  /* 0x0000000000017941 */ /* 0x000fea0003800000 */
.L_x_44:
[----:B------:R-:W-:Y:S01]  /*5ea0*/  IADD3 R206, P4, R4, R206, RZ ;  /* 0x000000ce04ce7210 */ /* 0x000fe20007f9e0ff */
[----:B-1---5:R-:W-:Y:S01]  /*5eb0*/  IMAD.U32 R205, R208, 0x10000, RZ ;  /* 0x00010000d0cd7824 */ /* 0x022fe200078e00ff */
[----:B------:R-:W-:Y:S02]  /*5ec0*/  BSSY B1, `(.L_x_46) ;  /* 0x000000f000017945 */ /* 0x000fe40003800000 */
[----:B------:R-:W-:Y:S01]  /*5ed0*/  IADD3.X R207, R5, R191, R207, P4, !PT ;  /* 0x000000bf05cf7210 */ /* 0x000fe200027fe4cf */
[----:B------:R-:W-:Y:S02]  /*5ee0*/  FMUL R205, R205, R184 ;  /* 0x000000b8cdcd7220 */ /* 0x000fe40000400000 */
[----:B------:R-:W-:-:S04]  /*5ef0*/  IMAD.WIDE.U32 R206, R2, R190, R206 ;  /* 0x000000be02ce7225 */ /* 0x000fc800078e00ce */
[----:B------:R-:W-:Y:S01]  /*5f00*/  FFMA R170, R170, R185, R205 ;  /* 0x000000b9aaaa7223 */ /* 0x000fe200000000cd */
[----:B------:R-:W-:Y:S01]  /*5f10*/  IMAD.IADD R205, R199, 0x1, R207 ;  /* 0x00000001c7cd7824 */ /* 0x000fe200078e02cf */
[----:B------:R-:W-:-:S03]  /*5f20*/  LEA R204, P4, R206, R10, 0x1 ;  /* 0x0000000acecc7211 */ /* 0x000fc600078808ff */
[----:B------:R-:W-:Y:S02]  /*5f30*/  F2FP.BF16.F32.PACK_AB R170, RZ, R170 ;  /* 0x000000aaffaa723e */ /* 0x000fe400000010ff */
[----:B------:R-:W-:Y:S02]  /*5f40*/  LEA.HI.X R205, R206, R11, R205, 0x1, P4 ;  /* 0x0000000bcecd7211 */ /* 0x000fe400020f0ccd */
[----:B------:R-:W-:-:S05]  /*5f50*/  IADD3 R206, P4, R209, R182, RZ ;  /* 0x000000b6d1ce7210 */ /* 0x000fca0007f9e0ff */
[----:B------:R-:W-:Y:S01]  /*5f60*/  IMAD.X R207, R181, 0x1, R211, P4 ;  /* 0x00000001b5cf7824 */ /* 0x000fe200020e06d3 */
[----:B------:R-:W-:-:S04]  /*5f70*/  ISETP.GT.AND P4, PT, R3, 0x88, P3 ;  /* 0x000000880300780c */ /* 0x000fc80001f84270 */
[----:B------:R1:W-:Y:S09]  /*5f80*/  @P5 STG.E.U16 desc[UR40][R206.64], R170 ;  /* 0x000000aace005986 */ /* 0x0003f2000c101528 */
[----:B------:R-:W-:Y:S05]  /*5f90*/  @!P4 BRA `(.L_x_47) ;  /* 0x000000000004c947 */ /* 0x000fea0003800000 */
[----:B------:R4:W5:Y:S02]  /*5fa0*/  LDG.E.LTC128B.U16 R208, desc[UR40][R204.64+0x2] ;  /* 0x00000228ccd07981 */ /* 0x000964000c1e1520 */
.L_x_47:
[----:B------:R-:W-:Y:S05]  /*5fb0*/  BSYNC B1 ;  /* 0x0000000000017941 */ /* 0x000fea0003800000 */
.L_x_46:
[----:B-----5:R-:W-:Y:S01]  /*5fc0*/  IMAD.U32 R213, R208, 0x10000, RZ ;  /* 0x00010000d0d57824 */ /* 0x020fe200078e00ff */
[----:B------:R-:W-:Y:S03]  /*5fd0*/  BSSY B1, `(.L_x_48) ;  /* 0x000000a000017945 */ /* 0x000fe60003800000 */
[----:B-1----:R-:W-:-:S04]  /*5fe0*/  FMUL R170, R213, R184 ;  /* 0x000000b8d5aa7220 */ /* 0x002fc80000400000 */
[----:B------:R-:W-:Y:S01]  /*5ff0*/  FFMA R171, R171, R185, R170 ;  /* 0x000000b9abab7223 */ /* 0x000fe200000000aa */
[----:B------:R-:W-:-:S04]  /*6000*/  IADD3 R170, P5, R209, R196, RZ ;  /* 0x000000c4d1aa7210 */ /* 0x000fc80007fbe0ff */
[----:B------:R-:W-:Y:S01]  /*6010*/  F2FP.BF16.F32.PACK_AB R210, RZ, R171 ;  /* 0x000000abffd2723e */ /* 0x000fe200000010ff */
[----:B------:R-:W-:Y:S01]  /*6020*/  IMAD.X R171, R211, 0x1, R201, P5 ;  /* 0x00000001d3ab7824 */ /* 0x000fe200028e06c9 */
[----:B------:R-:W-:-:S04]  /*6030*/  ISETP.GT.AND P5, PT, R3, 0x80, P1 ;  /* 0x000000800300780c */ /* 0x000fc80000fa4270 */
[----:B------:R1:W-:Y:S09]  /*6040*/  @P4 STG.E.U16 desc[UR40][R170.64+0x2], R210 ;  /* 0x000002d2aa004986 */ /* 0x0003f2000c101528 */
[----:B------:R-:W-:Y:S05]  /*6050*/  @!P5 BRA `(.L_x_49) ;  /* 0x000000000004d947 */ /* 0x000fea0003800000 */
[----:B------:R0:W5:Y:S02]  /*6060*/  LDG.E.LTC128B.U16 R208, desc[UR40][R192.64+0x10] ;  /* 0x00001028c0d07981 */ /* 0x000164000c1e1520 */
.L_x_49:
[----:B------:R-:W-:Y:S05]  /*6070*/  BSYNC B1 ;  /* 0x0000000000017941 */ /* 0x000fea0003800000 */
.L_x_48:
[----:B-----5:R-:W-:Y:S01]  /*6080*/  IMAD.U32 R183, R208, 0x10000, RZ ;  /* 0x00010000d0b77824 */ /* 0x020fe200078e00ff */
[----:B------:R-:W-:Y:S01]  /*6090*/  ISETP.GT.AND P4, PT, R3, 0x80, P2 ;  /* 0x000000800300780c */ /* 0x000fe20001784270 */
[----:B------:R-:W-:Y:S01]  /*60a0*/  @P5 IMAD.MOV.U32 R180, RZ, RZ, R182 ;  /* 0x000000ffffb45224 */ /* 0x000fe200078e00b6 */
[----:B------:R-:W-:Y:S01]  /*60b0*/  BSSY B1, `(.L_x_50) ;  /* 0x0000007000017945 */ /* 0x000fe20003800000 */
[----:B------:R-:W-:-:S04]  /*60c0*/  FMUL R183, R183, R184 ;  /* 0x000000b8b7b77220 */ /* 0x000fc80000400000 */
[----:B------:R-:W-:-:S05]  /*60d0*/  FFMA R183, R172, R185, R183 ;  /* 0x000000b9acb77223 */ /* 0x000fca00000000b7 */
[----:B------:R-:W-:-:S05]  /*60e0*/  F2FP.BF16.F32.PACK_AB R183, RZ, R183 ;  /* 0x000000b7ffb7723e */ /* 0x000fca00000010ff */
[----:B------:R0:W-:Y:S01]  /*60f0*/  @P5 STG.E.U16 desc[UR40][R180.64+0x10], R183 ;  /* 0x000010b7b4005986 */ /* 0x0001e2000c101528 */
[----:B------:R-:W-:Y:S05]  /*6100*/  @!P4 BRA `(.L_x_51) ;  /* 0x000000000004c947 */ /* 0x000fea0003800000 */
[----:B------:R0:W5:Y:S02]  /*6110*/  LDG.E.LTC128B.U16 R208, desc[UR40][R192.64+0x12] ;  /* 0x00001228c0d07981 */ /* 0x000164000c1e1520 */
.L_x_51:
[----:B------:R-:W-:Y:S05]  /*6120*/  BSYNC B1 ;  /* 0x0000000000017941 */ /* 0x000fea0003800000 */
.L_x_50:
[----:B0----5:R-:W-:Y:S01]  /*6130*/  IMAD.U32 R181, R208, 0x10000, RZ ;  /* 0x00010000d0b57824 */ /* 0x021fe200078e00ff */
[----:B------:R-:W-:Y:S01]  /*6140*/  ISETP.GT.AND P5, PT, R3, 0x88, P1 ;  /* 0x000000880300780c */ /* 0x000fe20000fa4270 */
[----:B------:R-:W-:Y:S02]  /*6150*/  BSSY B1, `(.L_x_52) ;  /* 0x0000007000017945 */ /* 0x000fe40003800000 */
[----:B------:R-:W-:-:S04]  /*6160*/  FMUL R172, R181, R184 ;  /* 0x000000b8b5ac7220 */ /* 0x000fc80000400000 */
[----:B------:R-:W-:-:S05]  /*6170*/  FFMA R172, R173, R185, R172 ;  /* 0x000000b9adac7223 */ /* 0x000fca00000000ac */
[----:B------:R-:W-:-:S05]  /*6180*/  F2FP.BF16.F32.PACK_AB R172, RZ, R172 ;  /* 0x000000acffac723e */ /* 0x000fca00000010ff */
[----:B------:R0:W-:Y:S01]  /*6190*/  @P4 STG.E.U16 desc[UR40][R200.64+0x12], R172 ;  /* 0x000012acc8004986 */ /* 0x0001e2000c101528 */
[----:B------:R-:W-:Y:S05]  /*61a0*/  @!P5 BRA `(.L_x_53) ;  /* 0x000000000004d947 */ /* 0x000fea0003800000 */
[----:B------:R0:W5:Y:S02]  /*61b0*/  LDG.E.LTC128B.U16 R208, desc[UR40][R204.64+0x10] ;  /* 0x00001028ccd07981 */ /* 0x000164000c1e1520 */
.L_x_53:
[----:B------:R-:W-:Y:S05]  /*61c0*/  BSYNC B1 ;  /* 0x0000000000017941 */ /* 0x000fea0003800000 */
.L_x_52:
[----:B-----5:R-:W-:Y:S01]  /*61d0*/  IMAD.U32 R173, R208, 0x10000, RZ ;  /* 0x00010000d0ad7824 */ /* 0x020fe200078e00ff */
[----:B------:R-:W-:Y:S01]  /*61e0*/  ISETP.GT.AND P4, PT, R3, 0x88, P2 ;  /* 0x000000880300780c */ /* 0x000fe20001784270 */
[----:B0-----:R-:W-:Y:S01]  /*61f0*/  @P5 IMAD.MOV.U32 R172, RZ, RZ, R206 ;  /* 0x000000ffffac5224 */ /* 0x001fe200078e00ce */
[----:B------:R-:W-:Y:S01]  /*6200*/  BSSY B1, `(.L_x_54) ;  /* 0x000000d000017945 */ /* 0x000fe20003800000 */
[----:B------:R-:W-:Y:S01]  /*6210*/  FMUL R173, R173, R184 ;  /* 0x000000b8adad7220 */ /* 0x000fe20000400000 */
[----:B------:R-:W-:Y:S01]  /*6220*/  IMAD.WIDE.U32 R168, R8, 0x78, R168 ;  /* 0x0000007808a87825 */ /* 0x000fe200078e00a8 */
[----:B------:R-:W-:-:S03]  /*6230*/  PRMT R206, R208, 0x7610, R206 ;  /* 0x00007610d0ce7816 */ /* 0x000fc600000000ce */
[----:B------:R-:W-:-:S05]  /*6240*/  FFMA R173, R174, R185, R173 ;  /* 0x000000b9aead7223 */ /* 0x000fca00000000ad */
[----:B------:R-:W-:-:S04]  /*6250*/  F2FP.BF16.F32.PACK_AB R173, RZ, R173 ;  /* 0x000000adffad723e */ /* 0x000fc800000010ff */
[----:B------:R-:W-:Y:S01]  /*6260*/  PRMT R174, R173, 0x7610, R174 ;  /* 0x00007610adae7816 */ /* 0x000fe200000000ae */
[----:B------:R-:W-:Y:S02]  /*6270*/  @P5 IMAD.MOV.U32 R173, RZ, RZ, R207 ;  /* 0x000000ffffad5224 */ /* 0x000fe400078e00cf */
[----:B------:R-:W-:-:S03]  /*6280*/  IMAD.IADD R207, R9, 0x1, R169 ;  /* 0x0000000109cf7824 */ /* 0x000fc600078e02a9 */
[----:B------:R0:W-:Y:S01]  /*6290*/  @P5 STG.E.U16 desc[UR40][R172.64+0x10], R174 ;  /* 0x000010aeac005986 */ /* 0x0001e2000c101528 */
[----:B------:R-:W-:Y:S01]  /*62a0*/  IADD3 R180, P5, R12, R168, RZ ;  /* 0x000000a80cb47210 */ /* 0x000fe20007fbe0ff */
[----:B------:R-:W-:-:S12]  /*62b0*/  @!P4 BRA `(.L_x_55) ;  /* 0x000000000004c947 */ /* 0x000fd80003800000 */
[----:B------:R0:W5:Y:S02]  /*62c0*/  LDG.E.LTC128B.U16 R206, desc[UR40][R204.64+0x12] ;  /* 0x00001228ccce7981 */ /* 0x000164000c1e1520 */
.L_x_55:
[----:B------:R-:W-:Y:S05]  /*62d0*/  BSYNC B1 ;  /* 0x0000000000017941 */ /* 0x000fea0003800000 */
.L_x_54:
[----:B0----5:R-:W-:Y:S02]  /*62e0*/  IMAD.U32 R173, R206, 0x10000, RZ ;  /* 0x00010000cead7824 */ /* 0x021fe400078e00ff */
[----:B------:R-:W-:Y:S01]  /*62f0*/  IMAD.X R181, R207, 0x1, R15, P5 ;  /* 0x00000001cfb57824 */ /* 0x000fe200028e060f */
[----:B------:R-:W-:Y:S01]  /*6300*/  LEA R172, P5, R180, R10, 0x1 ;  /* 0x0000000ab4ac7211 */ /* 0x000fe200078a08ff */
[----:B------:R-:W-:-:S03]  /*6310*/  FMUL R174, R173, R184 ;  /* 0x000000b8adae7220 */ /* 0x000fc60000400000 */
[----:B------:R-:W-:Y:S01]  /*6320*/  LEA.HI.X R173, R180, R11, R181, 0x1, P5 ;  /* 0x0000000bb4ad7211 */ /* 0x000fe200028f0cb5 */
[----:B------:R-:W-:Y:S01]  /*6330*/  FFMA R174, R175, R185, R174 ;  /* 0x000000b9afae7223 */ /* 0x000fe200000000ae */
[----:B------:R-:W-:-:S04]  /*6340*/  ISETP.GT.AND P5, PT, R3, 0x100, P0 ;  /* 0x000001000300780c */ /* 0x000fc800007a4270 */
[----:B------:R-:W-:-:S04]  /*6350*/  F2FP.BF16.F32.PACK_AB R174, RZ, R174 ;  /* 0x000000aeffae723e */ /* 0x000fc800000010ff */
[----:B------:R-:W-:-:S05]  /*6360*/  PRMT R181, R174, 0x7610, R181 ;  /* 0x00007610aeb57816 */ /* 0x000fca00000000b5 */
[----:B------:R0:W-:Y:S04]  /*6370*/  @P4 STG.E.U16 desc[UR40][R170.64+0x12], R181 ;  /* 0x000012b5aa004986 */ /* 0x0001e8000c101528 */
[----:B------:R-:W2:Y:S01]  /*6380*/  @P5 LDG.E.LTC128B.U16 R206, desc[UR40][R172.64] ;  /* 0x00000028acce5981 */ /* 0x000ea2000c1e1520 */
[----:B------:R-:W-:Y:S01]  /*6390*/  IMAD.WIDE.U32 R194, R8, 0x78, R194 ;  /* 0x0000007808c27825 */ /* 0x000fe200078e00c2 */
[----:B------:R-:W-:Y:S02]  /*63a0*/  BSSY B1, `(.L_x_56) ;  /* 0x0000015000017945 */ /* 0x000fe40003800000 */
[----:B------:R-:W-:-:S04]  /*63b0*/  IADD3 R180, P4, R188, R194, RZ ;  /* 0x000000c2bcb47210 */ /* 0x000fc80007f9e0ff */
[----:B0-----:R-:W-:Y:S02]  /*63c0*/  IADD3.X R181, R189, R9, R195, P4, !PT ;  /* 0x00000009bdb57210 */ /* 0x001fe400027fe4c3 */
[----:B------:R-:W-:Y:S01]  /*63d0*/  SHF.L.U64.HI R195, R6, 0x9, R7 ;  /* 0x0000000906c37819 */ /* 0x000fe20000010207 */
[----:B------:R-:W-:-:S03]  /*63e0*/  IMAD.WIDE.U32 R174, R19, R8, R180 ;  /* 0x0000000813ae7225 */ /* 0x000fc600078e00b4 */
[----:B------:R-:W-:-:S04]  /*63f0*/  IADD3 R182, P4, R4, R174, RZ ;  /* 0x000000ae04b67210 */ /* 0x000fc80007f9e0ff */
[----:B------:R-:W-:Y:S02]  /*6400*/  IADD3.X R183, R5, R191, R175, P4, !PT ;  /* 0x000000bf05b77210 */ /* 0x000fe400027fe4af */
[----:B------:R-:W-:Y:S01]  /*6410*/  LEA R174, P4, R6, R20, 0x9 ;  /* 0x0000001406ae7211 */ /* 0x000fe200078848ff */
[----:B------:R-:W-:-:S04]  /*6420*/  IMAD.WIDE.U32 R182, R2, R190, R182 ;  /* 0x000000be02b67225 */ /* 0x000fc800078e00b6 */
[----:B------:R-:W-:Y:S02]  /*6430*/  IMAD.IADD R183, R199, 0x1, R183 ;  /* 0x00000001c7b77824 */ /* 0x000fe400078e02b7 */
[----:B--2---:R-:W-:-:S04]  /*6440*/  IMAD.U32 R175, R206, 0x10000, RZ ;  /* 0x00010000ceaf7824 */ /* 0x004fc800078e00ff */
[----:B------:R-:W-:Y:S01]  /*6450*/  FMUL R173, R175, R184 ;  /* 0x000000b8afad7220 */ /* 0x000fe20000400000 */
[----:B------:R-:W-:Y:S01]  /*6460*/  IMAD.X R175, R195, 0x1, R21, P4 ;  /* 0x00000001c3af7824 */ /* 0x000fe200020e0615 */
[----:B------:R-:W-:Y:S02]  /*6470*/  LEA R172, P4, R182, R10, 0x1 ;  /* 0x0000000ab6ac7211 */ /* 0x000fe400078808ff */
[----:B------:R-:W-:Y:S02]  /*6480*/  FFMA R160, R160, R185, R173 ;  /* 0x000000b9a0a07223 */ /* 0x000fe400000000ad */
[----:B------:R-:W-:Y:S02]  /*6490*/  LEA.HI.X R173, R182, R11, R183, 0x1, P4 ;  /* 0x0000000bb6ad7211 */ /* 0x000fe400020f0cb7 */
[----:B------:R-:W-:Y:S02]  /*64a0*/  ISETP.GT.AND P4, PT, R3, 0x100, P3 ;  /* 0x000001000300780c */ /* 0x000fe40001f84270 */
[----:B------:R-:W-:-:S05]  /*64b0*/  F2FP.BF16.F32.PACK_AB R160, RZ, R160 ;  /* 0x000000a0ffa0723e */ /* 0x000fca00000010ff */
[----:B------:R0:W-:Y:S06]  /*64c0*/  @P5 STG.E.U16 desc[UR40][R174.64], R160 ;  /* 0x000000a0ae005986 */ /* 0x0001ec000c101528 */
[----:B------:R-:W-:Y:S05]  /*64d0*/  @!P4 BRA `(.L_x_57) ;  /* 0x000000000004c947 */ /* 0x000fea0003800000 */
[----:B------:R2:W5:Y:S02]  /*64e0*/  LDG.E.LTC128B.U16 R206, desc[UR40][R172.64+0x2] ;  /* 0x00000228acce7981 */ /* 0x000564000c1e1520 */
.L_x_57:
[----:B------:R-:W-:Y:S05]  /*64f0*/  BSYNC B1 ;  /* 0x0000000000017941 */ /* 0x000fea0003800000 */
.L_x_56:
[----:B-----5:R-:W-:Y:S01]  /*6500*/  IMAD.U32 R169, R206, 0x10000, RZ ;  /* 0x00010000cea97824 */ /* 0x020fe200078e00ff */
[----:B------:R-:W-:Y:S01]  /*6510*/  IADD3 R182, P5, R188, R168, RZ ;  /* 0x000000a8bcb67210 */ /* 0x000fe20007fbe0ff */
[----:B------:R-:W-:Y:S01]  /*6520*/  IMAD.WIDE.U32 R202, R8, 0x78, R202 ;  /* 0x0000007808ca7825 */ /* 0x000fe200078e00ca */
[----:B------:R-:W-:Y:S03]  /*6530*/  BSSY B1, `(.L_x_58) ;  /* 0x0000017000017945 */ /* 0x000fe60003800000 */
[----:B0-----:R-:W-:Y:S01]  /*6540*/  FMUL R160, R169, R184 ;  /* 0x000000b8a9a07220 */ /* 0x001fe20000400000 */
[----:B------:R-:W-:Y:S01]  /*6550*/  IMAD.X R183, R207, 0x1, R189, P5 ;  /* 0x00000001cfb77824 */ /* 0x000fe200028e06bd */
[----:B------:R-:W-:Y:S02]  /*6560*/  IADD3 R168, P5, R188, R202, RZ ;  /* 0x000000cabca87210 */ /* 0x000fe40007fbe0ff */
[----:B------:R-:W-:-:S02]  /*6570*/  FFMA R160, R161, R185, R160 ;  /* 0x000000b9a1a07223 */ /* 0x000fc400000000a0 */
[----:B------:R-:W-:-:S03]  /*6580*/  IADD3.X R169, R189, R9, R203, P5, !PT ;  /* 0x00000009bda97210 */ /* 0x000fc60002ffe4cb */
[----:B------:R-:W-:Y:S01]  /*6590*/  F2FP.BF16.F32.PACK_AB R160, RZ, R160 ;  /* 0x000000a0ffa0723e */ /* 0x000fe200000010ff */
[----:B------:R-:W-:-:S03]  /*65a0*/  IMAD.WIDE.U32 R194, R19, R8, R168 ;  /* 0x0000000813c27225 */ /* 0x000fc600078e00a8 */
[----:B------:R-:W-:-:S05]  /*65b0*/  PRMT R161, R160, 0x7610, R161 ;  /* 0x00007610a0a17816 */ /* 0x000fca00000000a1 */
[----:B------:R0:W-:Y:S01]  /*65c0*/  @P4 STG.E.U16 desc[UR40][R174.64+0x2], R161 ;  /* 0x000002a1ae004986 */ /* 0x0001e2000c101528 */
[----:B------:R-:W-:Y:S01]  /*65d0*/  IADD3 R208, P4, R182, R12, RZ ;  /* 0x0000000cb6d07210 */ /* 0x000fe20007f9e0ff */
[----:B0-----:R-:W-:-:S04]  /*65e0*/  IMAD.WIDE.U32 R160, R8, 0x78, R182 ;  /* 0x0000007808a07825 */ /* 0x001fc800078e00b6 */
[----:B------:R-:W-:Y:S01]  /*65f0*/  IMAD.X R183, R183, 0x1, R15, P4 ;  /* 0x00000001b7b77824 */ /* 0x000fe200020e060f */
[----:B------:R-:W-:Y:S01]  /*6600*/  IADD3 R203, P4, P5, R12, R160, R188 ;  /* 0x000000a00ccb7210 */ /* 0x000fe20007d9e0bc */
[----:B------:R-:W-:-:S05]  /*6610*/  IMAD.IADD R207, R9, 0x1, R161 ;  /* 0x0000000109cf7824 */ /* 0x000fca00078e02a1 */
[----:B------:R-:W-:Y:S02]  /*6620*/  IADD3.X R202, R15, R207, R189, P4, P5 ;  /* 0x000000cf0fca7210 */ /* 0x000fe400027ea4bd */
[----:B------:R-:W-:Y:S02]  /*6630*/  LEA R182, P4, R208, R10, 0x1 ;  /* 0x0000000ad0b67211 */ /* 0x000fe400078808ff */
[----:B------:R-:W-:Y:S02]  /*6640*/  IADD3 R194, P5, R4, R194, RZ ;  /* 0x000000c204c27210 */ /* 0x000fe40007fbe0ff */
[----:B------:R-:W-:Y:S02]  /*6650*/  LEA.HI.X R183, R208, R11, R183, 0x1, P4 ;  /* 0x0000000bd0b77211 */ /* 0x000fe400020f0cb7 */
[----:B------:R-:W-:Y:S02]  /*6660*/  ISETP.GT.AND P4, PT, R3, 0x108, P0 ;  /* 0x000001080300780c */ /* 0x000fe40000784270 */
[----:B------:R-:W-:-:S11]  /*6670*/  IADD3.X R195, R5, R191, R195, P5, !PT ;  /* 0x000000bf05c37210 */ /* 0x000fd60002ffe4c3 */
[----:B------:R-:W-:Y:S05]  /*6680*/  @!P4 BRA `(.L_x_59) ;  /* 0x000000000004c947 */ /* 0x000fea0003800000 */
[----:B------:R0:W5:Y:S02]  /*6690*/  LDG.E.LTC128B.U16 R206, desc[UR40][R182.64] ;  /* 0x00000028b6ce7981 */ /* 0x000164000c1e1520 */
.L_x_59:
[----:B------:R-:W-:Y:S05]  /*66a0*/  BSYNC B1 ;  /* 0x0000000000017941 */ /* 0x000fea0003800000 */
.L_x_58:
[----:B0-----:R-:W-:Y:S01]  /*66b0*/  IMAD.WIDE.U32 R182, R2, R190, R194 ;  /* 0x000000be02b67225 */ /* 0x001fe200078e00c2 */
[----:B------:R-:W-:Y:S03]  /*66c0*/  BSSY B1, `(.L_x_60) ;  /* 0x000000e000017945 */ /* 0x000fe60003800000 */
[----:B-----5:R-:W-:Y:S01]  /*66d0*/  IMAD.U32 R213, R206, 0x10000, RZ ;  /* 0x00010000ced57824 */ /* 0x020fe200078e00ff */
[----:B------:R-:W-:Y:S01]  /*66e0*/  LEA R194, P5, R182, R10, 0x1 ;  /* 0x0000000ab6c27211 */ /* 0x000fe200078a08ff */
[----:B------:R-:W-:Y:S02]  /*66f0*/  IMAD.IADD R183, R199, 0x1, R183 ;  /* 0x00000001c7b77824 */ /* 0x000fe400078e02b7 */
[----:B------:R-:W-:-:S03]  /*6700*/  FMUL R213, R213, R184 ;  /* 0x000000b8d5d57220 */ /* 0x000fc60000400000 */
[----:B------:R-:W-:Y:S01]  /*6710*/  LEA.HI.X R195, R182, R11, R183, 0x1, P5 ;  /* 0x0000000bb6c37211 */ /* 0x000fe200028f0cb7 */
        /* <DEDUP_REMOVED lines=8> */
.L_x_61:
[----:B------:R-:W-:Y:S05]  /*67a0*/  BSYNC B1 ;  /* 0x0000000000017941 */ /* 0x000fea0003800000 */
.L_x_60:
[----:B0----5:R-:W-:Y:S01]  /*67b0*/  IMAD.U32 R213, R206, 0x10000, RZ ;  /* 0x00010000ced57824 */ /* 0x021fe200078e00ff */
[----:B------:R-:W-:Y:S03]  /*67c0*/  BSSY B1, `(.L_x_62) ;  /* 0x000000a000017945 */ /* 0x000fe60003800000 */
[----:B------:R-:W-:-:S04]  /*67d0*/  FMUL R162, R213, R184 ;  /* 0x000000b8d5a27220 */ /* 0x000fc80000400000 */
        /* <DEDUP_REMOVED lines=8> */
.L_x_63:
[----:B------:R-:W-:Y:S05]  /*6860*/  BSYNC B1 ;  /* 0x0000000000017941 */ /* 0x000fea0003800000 */
.L_x_62:
[----:B-----5:R-:W-:Y:S01]  /*6870*/  IMAD.U32 R213, R206, 0x10000, RZ ;  /* 0x00010000ced57824 */ /* 0x020fe200078e00ff */
        /* <DEDUP_REMOVED lines=8> */
.L_x_65:
[----:B------:R-:W-:Y:S05]  /*6900*/  BSYNC B1 ;  /* 0x0000000000017941 */ /* 0x000fea0003800000 */
.L_x_64:
        /* <DEDUP_REMOVED lines=9> */
.L_x_67:
[----:B------:R-:W-:Y:S05]  /*69a0*/  BSYNC B1 ;  /* 0x0000000000017941 */ /* 0x000fea0003800000 */
.L_x_66:
        /* <DEDUP_REMOVED lines=9> */
.L_x_69:
[----:B------:R-:W-:Y:S05]  /*6a40*/  BSYNC B1 ;  /* 0x0000000000017941 */ /* 0x000fea0003800000 */
.L_x_68:
[----:B-----5:R-:W-:Y:S01]  /*6a50*/  IMAD.U32 R13, R206, 0x10000, RZ ;  /* 0x00010000ce0d7824 */ /* 0x020fe200078e00ff */
[----:B------:R-:W-:Y:S01]  /*6a60*/  IADD3 R160, P4, R12, R160, RZ ;  /* 0x000000a00ca07210 */ /* 0x000fe20007f9e0ff */
[--C-:B------:R-:W-:Y:S01]  /*6a70*/  @P5 IMAD.MOV.U32 R12, RZ, RZ, R162.reuse ;  /* 0x000000ffff0c5224 */ /* 0x100fe200078e00a2 */
[----:B------:R-:W-:Y:S01]  /*6a80*/  PRMT R162, R206, 0x7610, R162 ;  /* 0x00007610cea27816 */ /* 0x000fe200000000a2 */
[----:B------:R-:W-:Y:S01]  /*6a90*/  FMUL R14, R13, R184 ;  /* 0x000000b80d0e7220 */ /* 0x000fe20000400000 */
[----:B------:R-:W-:Y:S02]  /*6aa0*/  @P5 IMAD.MOV.U32 R13, RZ, RZ, R163 ;  /* 0x000000ffff0d5224 */ /* 0x000fe400078e00a3 */
[----:B------:R-:W-:Y:S02]  /*6ab0*/  IMAD.X R15, R207, 0x1, R15, P4 ;  /* 0x00000001cf0f7824 */ /* 0x000fe400020e060f */
[----:B------:R-:W-:-:S05]  /*6ac0*/  FFMA R14, R167, R185, R14 ;  /* 0x000000b9a70e7223 */ /* 0x000fca000000000e */
[----:B------:R-:W-:-:S04]  /*6ad0*/  F2FP.BF16.F32.PACK_AB R14, RZ, R14 ;  /* 0x0000000eff0e723e */ /* 0x000fc800000010ff */
[----:B------:R-:W-:Y:S02]  /*6ae0*/  PRMT R161, R14, 0x7610, R161 ;  /* 0x000076100ea17816 */ /* 0x000fe400000000a1 */
[----:B------:R-:W-:-:S03]  /*6af0*/  LEA R14, P4, R160, R10, 0x1 ;  /* 0x0000000aa00e7211 */ /* 0x000fc600078808ff */
[----:B------:R1:W-:Y:S01]  /*6b00*/  @P5 STG.E.U16 desc[UR40][R12.64+0x12], R161 ;  /* 0x000012a10c005986 */ /* 0x0003e2000c101528 */
[----:B------:R-:W-:Y:S02]  /*6b10*/  ISETP.GT.AND P5, PT, R3, 0x180, P0 ;  /* 0x000001800300780c */ /* 0x000fe400007a4270 */
[----:B------:R-:W-:-:S11]  /*6b20*/  LEA.HI.X R15, R160, R11, R15, 0x1, P4 ;  /* 0x0000000ba00f7211 */ /* 0x000fd600020f0c0f */
[----:B------:R2:W3:Y:S01]  /*6b30*/  @P5 LDG.E.LTC128B.U16 R162, desc[UR40][R14.64] ;  /* 0x000000280ea25981 */ /* 0x0004e2000c1e1520 */
[----:B------:R-:W-:Y:S01]  /*6b40*/  IMAD.WIDE.U32 R180, R8, 0x78, R180 ;  /* 0x0000007808b47825 */ /* 0x000fe200078e00b4 */
[----:B------:R-:W-:Y:S03]  /*6b50*/  BSSY B1, `(.L_x_70) ;  /* 0x0000016000017945 */ /* 0x000fe60003800000 */
[----:B------:R-:W-:Y:S01]  /*6b60*/  IMAD R163, R7, 0x300, RZ ;  /* 0x0000030007a37824 */ /* 0x000fe200078e02ff */
[----:B------:R-:W-:-:S04]  /*6b70*/  IADD3 R160, P4, R188, R180, RZ ;  /* 0x000000b4bca07210 */ /* 0x000fc80007f9e0ff */
[----:B-1----:R-:W-:Y:S01]  /*6b80*/  IADD3.X R161, R189, R9, R181, P4, !PT ;  /* 0x00000009bda17210 */ /* 0x002fe200027fe4b5 */
[----:B--2---:R-:W-:-:S04]  /*6b90*/  IMAD.WIDE.U32 R14, R6, 0x300, R20 ;  /* 0x00000300060e7825 */ /* 0x004fc800078e0014 */
[----:B------:R-:W-:-:S03]  /*6ba0*/  IMAD.WIDE.U32 R160, R19, R8, R160 ;  /* 0x0000000813a07225 */ /* 0x000fc600078e00a0 */
[----:B------:R-:W-:-:S04]  /*6bb0*/  IADD3 R160, P4, R4, R160, RZ ;  /* 0x000000a004a07210 */ /* 0x000fc80007f9e0ff */
[----:B------:R-:W-:-:S03]  /*6bc0*/  IADD3.X R161, R5, R191, R161, P4, !PT ;  /* 0x000000bf05a17210 */ /* 0x000fc600027fe4a1 */
[----:B------:R-:W-:-:S03]  /*6bd0*/  IMAD.WIDE.U32 R160, R2, R190, R160 ;  /* 0x000000be02a07225 */ /* 0x000fc600078e00a0 */
[----:B------:R-:W-:Y:S01]  /*6be0*/  LEA R12, P4, R160, R10, 0x1 ;  /* 0x0000000aa00c7211 */ /* 0x000fe200078808ff */
[----:B---3--:R-:W-:-:S04]  /*6bf0*/  IMAD.U32 R13, R162, 0x10000, RZ ;  /* 0x00010000a20d7824 */ /* 0x008fc800078e00ff */
[----:B------:R-:W-:-:S04]  /*6c00*/  FMUL R13, R13, R184 ;  /* 0x000000b80d0d7220 */ /* 0x000fc80000400000 */
[----:B------:R-:W-:Y:S01]  /*6c10*/  FFMA R13, R152, R185, R13 ;  /* 0x000000b9980d7223 */ /* 0x000fe2000000000d */
[----:B------:R-:W-:Y:S02]  /*6c20*/  IMAD.IADD R152, R199, 0x1, R161 ;  /* 0x00000001c7987824 */ /* 0x000fe400078e02a1 */
[----:B------:R-:W-:Y:S02]  /*6c30*/  IMAD.IADD R161, R15, 0x1, R163 ;  /* 0x000000010fa17824 */ /* 0x000fe400078e02a3 */
[----:B0-----:R-:W-:Y:S02]  /*6c40*/  F2FP.BF16.F32.PACK_AB R164, RZ, R13 ;  /* 0x0000000dffa4723e */ /* 0x001fe400000010ff */
[----:B------:R-:W-:Y:S01]  /*6c50*/  LEA.HI.X R13, R160, R11, R152, 0x1, P4 ;  /* 0x0000000ba00d7211 */ /* 0x000fe200020f0c98 */
[----:B------:R-:W-:Y:S01]  /*6c60*/  @P5 IMAD.MOV.U32 R160, RZ, RZ, R14 ;  /* 0x000000ffffa05224 */ /* 0x000fe200078e000e */
[----:B------:R-:W-:-:S04]  /*6c70*/  ISETP.GT.AND P4, PT, R3, 0x180, P3 ;  /* 0x000001800300780c */ /* 0x000fc80001f84270 */
[----:B------:R0:W-:Y:S09]  /*6c80*/  @P5 STG.E.U16 desc[UR40][R160.64], R164 ;  /* 0x000000a4a0005986 */ /* 0x0001f2000c101528 */
[----:B------:R-:W-:Y:S05]  /*6c90*/  @!P4 BRA `(.L_x_71) ;  /* 0x000000000004c947 */ /* 0x000fea0003800000 */
[----:B------:R1:W5:Y:S02]  /*6ca0*/  LDG.E.LTC128B.U16 R162, desc[UR40][R12.64+0x2] ;  /* 0x000002280ca27981 */ /* 0x000364000c1e1520 */
.L_x_71:
[----:B------:R-:W-:Y:S05]  /*6cb0*/  BSYNC B1 ;  /* 0x0000000000017941 */ /* 0x000fea0003800000 */
.L_x_70:
[----:B-----5:R-:W-:Y:S01]  /*6cc0*/  IMAD.U32 R163, R162, 0x10000, RZ ;  /* 0x00010000a2a37824 */ /* 0x020fe200078e00ff */
[----:B------:R-:W-:Y:S01]  /*6cd0*/  ISETP.GT.AND P0, PT, R3, 0x188, P0 ;  /* 0x000001880300780c */ /* 0x000fe20000704270 */
[----:B------:R-:W-:Y:S01]  /*6ce0*/  IMAD.WIDE.U32 R168, R8, 0x78, R168 ;  /* 0x0000007808a87825 */ /* 0x000fe200078e00a8 */
[----:B------:R-:W-:Y:S03]  /*6cf0*/  BSSY B1, `(.L_x_72) ;  /* 0x0000010000017945 */ /* 0x000fe60003800000 */
[----:B0-----:R-:W-:Y:S01]  /*6d00*/  FMUL R164, R163, R184 ;  /* 0x000000b8a3a47220 */ /* 0x001fe20000400000 */
[----:B------:R-:W-:Y:S01]  /*6d10*/  @P4 IMAD.MOV.U32 R166, RZ, RZ, R14 ;  /* 0x000000ffffa64224 */ /* 0x000fe200078e000e */
[----:B------:R-:W-:Y:S02]  /*6d20*/  IADD3 R152, P5, R188, R168, RZ ;  /* 0x000000a8bc987210 */ /* 0x000fe40007fbe0ff */
[----:B------:R-:W-:Y:S01]  /*6d30*/  FFMA R164, R153, R185, R164 ;  /* 0x000000b999a47223 */ /* 0x000fe200000000a4 */
[----:B------:R-:W-:Y:S01]  /*6d40*/  @P4 IMAD.MOV.U32 R167, RZ, RZ, R161 ;  /* 0x000000ffffa74224 */ /* 0x000fe200078e00a1 */
[----:B------:R-:W-:-:S03]  /*6d50*/  IADD3.X R153, R189, R9, R169, P5, !PT ;  /* 0x00000009bd997210 */ /* 0x000fc60002ffe4a9 */
[----:B------:R-:W-:Y:S01]  /*6d60*/  F2FP.BF16.F32.PACK_AB R164, RZ, R164 ;  /* 0x000000a4ffa4723e */ /* 0x000fe200000010ff */
[----:B------:R-:W-:-:S03]  /*6d70*/  IMAD.WIDE.U32 R152, R19, R8, R152 ;  /* 0x0000000813987225 */ /* 0x000fc600078e0098 */
[----:B------:R-:W-:Y:S02]  /*6d80*/  PRMT R9, R164, 0x7610, R9 ;  /* 0x00007610a4097816 */ /* 0x000fe40000000009 */
[----:B------:R-:W-:-:S03]  /*6d90*/  IADD3 R164, P5, R4, R152, RZ ;  /* 0x0000009804a47210 */ /* 0x000fc60007fbe0ff */
[----:B------:R0:W-:Y:S01]  /*6da0*/  @P4 STG.E.U16 desc[UR40][R166.64+0x2], R9 ;  /* 0x00000209a6004986 */ /* 0x0001e2000c101528 */
[----:B------:R-:W-:-:S04]  /*6db0*/  LEA R8, P4, R203, R10, 0x1 ;  /* 0x0000000acb087211 */ /* 0x000fc800078808ff */
[----:B0-----:R-:W-:Y:S01]  /*6dc0*/  LEA.HI.X R9, R203, R11, R202, 0x1, P4 ;  /* 0x0000000bcb097211 */ /* 0x001fe200020f0cca */
[----:B------:R-:W-:Y:S08]  /*6dd0*/  @!P0 BRA `(.L_x_73) ;  /* 0x0000000000048947 */ /* 0x000ff00003800000 */
[----:B------:R0:W5:Y:S02]  /*6de0*/  LDG.E.LTC128B.U16 R162, desc[UR40][R8.64] ;  /* 0x0000002808a27981 */ /* 0x000164000c1e1520 */
.L_x_73:
[----:B------:R-:W-:Y:S05]  /*6df0*/  BSYNC B1 ;  /* 0x0000000000017941 */ /* 0x000fea0003800000 */
.L_x_72:
[----:B0----5:R-:W-:Y:S01]  /*6e00*/  IMAD.U32 R9, R162, 0x10000, RZ ;  /* 0x00010000a2097824 */ /* 0x021fe200078e00ff */
[----:B------:R-:W-:Y:S01]  /*6e10*/  IADD3 R4, P4, R209, R14, RZ ;  /* 0x0000000ed1047210 */ /* 0x000fe20007f9e0ff */
[----:B------:R-:W-:Y:S01]  /*6e20*/  BSSY B1, `(.L_x_74) ;  /* 0x000000e000017945 */ /* 0x000fe20003800000 */
[----:B------:R-:W-:Y:S01]  /*6e30*/  IADD3.X R165, R5, R191, R153, P5, !PT ;  /* 0x000000bf05a57210 */ /* 0x000fe20002ffe499 */
[----:B------:R-:W-:Y:S01]  /*6e40*/  FMUL R9, R9, R184 ;  /* 0x000000b809097220 */ /* 0x000fe20000400000 */
[----:B------:R-:W-:Y:S01]  /*6e50*/  ISETP.GT.AND P3, PT, R3, 0x188, P3 ;  /* 0x000001880300780c */ /* 0x000fe20001f64270 */
[----:B------:R-:W-:Y:S02]  /*6e60*/  IMAD.X R5, R161, 0x1, R211, P4 ;  /* 0x00000001a1057824 */ /* 0x000fe400020e06d3 */
[----:B------:R-:W-:Y:S01]  /*6e70*/  FFMA R9, R154, R185, R9 ;  /* 0x000000b99a097223 */ /* 0x000fe20000000009 */
[----:B------:R-:W-:-:S04]  /*6e80*/  IMAD.WIDE.U32 R190, R2, R190, R164 ;  /* 0x000000be02be7225 */ /* 0x000fc800078e00a4 */
[----:B------:R-:W-:Y:S01]  /*6e90*/  F2FP.BF16.F32.PACK_AB R9, RZ, R9 ;  /* 0x00000009ff09723e */ /* 0x000fe200000010ff */
[----:B------:R-:W-:Y:S01]  /*6ea0*/  IMAD.IADD R199, R199, 0x1, R191 ;  /* 0x00000001c7c77824 */ /* 0x000fe200078e02bf */
[----:B------:R-:W-:-:S03]  /*6eb0*/  LEA R10, P5, R190, R10, 0x1 ;  /* 0x0000000abe0a7211 */ /* 0x000fc600078a08ff */
[----:B------:R0:W-:Y:S01]  /*6ec0*/  @P0 STG.E.U16 desc[UR40][R4.64], R9 ;  /* 0x0000000904000986 */ /* 0x0001e2000c101528 */
[----:B------:R-:W-:Y:S01]  /*6ed0*/  LEA.HI.X R11, R190, R11, R199, 0x1, P5 ;  /* 0x0000000bbe0b7211 */ /* 0x000fe200028f0cc7 */
[----:B------:R-:W-:Y:S08]  /*6ee0*/  @!P3 BRA `(.L_x_75) ;  /* 0x000000000004b947 */ /* 0x000ff00003800000 */
[----:B------:R2:W5:Y:S02]  /*6ef0*/  LDG.E.LTC128B.U16 R162, desc[UR40][R10.64+0x2] ;  /* 0x000002280aa27981 */ /* 0x000564000c1e1520 */
.L_x_75:
[----:B------:R-:W-:Y:S05]  /*6f00*/  BSYNC B1 ;  /* 0x0000000000017941 */ /* 0x000fea0003800000 */
.L_x_74:
        /* <DEDUP_REMOVED lines=9> */
.L_x_77:
[----:B------:R-:W-:Y:S05]  /*6fa0*/  BSYNC B1 ;  /* 0x0000000000017941 */ /* 0x000fea0003800000 */
.L_x_76:
[----:B-----5:R-:W-:Y:S01]  /*6fb0*/  IMAD.U32 R9, R162, 0x10000, RZ ;  /* 0x00010000a2097824 */ /* 0x020fe200078e00ff */
[----:B------:R-:W-:Y:S01]  /*6fc0*/  ISETP.GT.AND P3, PT, R3, 0x180, P2 ;  /* 0x000001800300780c */ /* 0x000fe20001764270 */
[----:B------:R-:W-:Y:S01]  /*6fd0*/  @P0 IMAD.MOV.U32 R8, RZ, RZ, R14 ;  /* 0x000000ffff080224 */ /* 0x000fe200078e000e */
[----:B------:R-:W-:Y:S01]  /*6fe0*/  BSSY B1, `(.L_x_78) ;  /* 0x0000009000017945 */ /* 0x000fe20003800000 */
[----:B------:R-:W-:-:S04]  /*6ff0*/  FMUL R9, R9, R184 ;  /* 0x000000b809097220 */ /* 0x000fc80000400000 */
[----:B------:R-:W-:-:S05]  /*7000*/  FFMA R9, R156, R185, R9 ;  /* 0x000000b99c097223 */ /* 0x000fca0000000009 */
[----:B------:R-:W-:-:S04]  /*7010*/  F2FP.BF16.F32.PACK_AB R9, RZ, R9 ;  /* 0x00000009ff09723e */ /* 0x000fc800000010ff */
[----:B0-----:R-:W-:Y:S01]  /*7020*/  PRMT R2, R9, 0x7610, R2 ;  /* 0x0000761009027816 */ /* 0x001fe20000000002 */
[----:B------:R-:W-:-:S05]  /*7030*/  @P0 IMAD.MOV.U32 R9, RZ, RZ, R161 ;  /* 0x000000ffff090224 */ /* 0x000fca00078e00a1 */
[----:B------:R0:W-:Y:S01]  /*7040*/  @P0 STG.E.U16 desc[UR40][R8.64+0x10], R2 ;  /* 0x0000100208000986 */ /* 0x0001e2000c101528 */
[----:B------:R-:W-:Y:S05]  /*7050*/  @!P3 BRA `(.L_x_79) ;  /* 0x000000000004b947 */ /* 0x000fea0003800000 */
[----:B------:R0:W5:Y:S02]  /*7060*/  LDG.E.LTC128B.U16 R162, desc[UR40][R12.64+0x12] ;  /* 0x000012280ca27981 */ /* 0x000164000c1e1520 */
.L_x_79:
[----:B------:R-:W-:Y:S05]  /*7070*/  BSYNC B1 ;  /* 0x0000000000017941 */ /* 0x000fea0003800000 */
.L_x_78:
[----:B0----5:R-:W-:Y:S01]  /*7080*/  IMAD.U32 R9, R162, 0x10000, RZ ;  /* 0x00010000a2097824 */ /* 0x021fe200078e00ff */
        /* <DEDUP_REMOVED lines=9> */
.L_x_81:
[----:B------:R-:W-:Y:S05]  /*7120*/  BSYNC B1 ;  /* 0x0000000000017941 */ /* 0x000fea0003800000 */
.L_x_80:
        /* <DEDUP_REMOVED lines=9> */
.L_x_83:
[----:B------:R-:W-:Y:S05]  /*71c0*/  BSYNC B1 ;  /* 0x0000000000017941 */ /* 0x000fea0003800000 */
.L_x_82:
[----:B0----5:R-:W-:Y:S01]  /*71d0*/  IMAD.U32 R9, R162, 0x10000, RZ ;  /* 0x00010000a2097824 */ /* 0x021fe200078e00ff */
        /* <DEDUP_REMOVED lines=9> */
.L_x_85:
[----:B------:R-:W-:Y:S05]  /*7270*/  BSYNC B1 ;  /* 0x0000000000017941 */ /* 0x000fea0003800000 */
.L_x_84:
        /* <DEDUP_REMOVED lines=10> */
.L_x_87:
[----:B------:R-:W-:Y:S05]  /*7320*/  BSYNC B1 ;  /* 0x0000000000017941 */ /* 0x000fea0003800000 */
.L_x_86:
        /* <DEDUP_REMOVED lines=9> */
.L_x_89:
[----:B------:R-:W-:Y:S05]  /*73c0*/  BSYNC B1 ;  /* 0x0000000000017941 */ /* 0x000fea0003800000 */
.L_x_88:
        /* <DEDUP_REMOVED lines=9> */
.L_x_91:
[----:B------:R-:W-:Y:S05]  /*7460*/  BSYNC B1 ;  /* 0x0000000000017941 */ /* 0x000fea0003800000 */
.L_x_90:
        /* <DEDUP_REMOVED lines=10> */
.L_x_93:
[----:B------:R-:W-:Y:S05]  /*7510*/  BSYNC B1 ;  /* 0x0000000000017941 */ /* 0x000fea0003800000 */
.L_x_92:
        /* <DEDUP_REMOVED lines=10> */
.L_x_95:
[----:B------:R-:W-:Y:S05]  /*75c0*/  BSYNC B1 ;  /* 0x0000000000017941 */ /* 0x000fea0003800000 */
.L_x_94:
        /* <DEDUP_REMOVED lines=9> */
.L_x_97:
[----:B------:R-:W-:Y:S05]  /*7660*/  BSYNC B1 ;  /* 0x0000000000017941 */ /* 0x000fea0003800000 */
.L_x_96:
        /* <DEDUP_REMOVED lines=9> */
.L_x_99:
[----:B------:R-:W-:Y:S05]  /*7700*/  BSYNC B1 ;  /* 0x0000000000017941 */ /* 0x000fea0003800000 */
.L_x_98:
        /* <DEDUP_REMOVED lines=9> */
.L_x_101:
[----:B------:R-:W-:Y:S05]  /*77a0*/  BSYNC B1 ;  /* 0x0000000000017941 */ /* 0x000fea0003800000 */
.L_x_100:
        /* <DEDUP_REMOVED lines=9> */
.L_x_103:
[----:B------:R-:W-:Y:S05]  /*7840*/  BSYNC B1 ;  /* 0x0000000000017941 */ /* 0x000fea0003800000 */
.L_x_102:
        /* <DEDUP_REMOVED lines=9> */
.L_x_105:
[----:B------:R-:W-:Y:S05]  /*78e0*/  BSYNC B1 ;  /* 0x0000000000017941 */ /* 0x000fea0003800000 */
.L_x_104:
        /* <DEDUP_REMOVED lines=9> */
.L_x_107:
[----:B------:R-:W-:Y:S05]  /*7980*/  BSYNC B1 ;  /* 0x0000000000017941 */ /* 0x000fea0003800000 */
.L_x_106:
        /* <DEDUP_REMOVED lines=9> */
.L_x_109:
[----:B------:R-:W-:Y:S05]  /*7a20*/  BSYNC B1 ;  /* 0x0000000000017941 */ /* 0x000fea0003800000 */
.L_x_108:
        /* <DEDUP_REMOVED lines=9> */
.L_x_111:
[----:B------:R-:W-:Y:S05]  /*7ac0*/  BSYNC B1 ;  /* 0x0000000000017941 */ /* 0x000fea0003800000 */
.L_x_110:
        /* <DEDUP_REMOVED lines=9> */
.L_x_113:
[----:B------:R-:W-:Y:S05]  /*7b60*/  BSYNC B1 ;  /* 0x0000000000017941 */ /* 0x000fea0003800000 */
.L_x_112:
        /* <DEDUP_REMOVED lines=9> */
.L_x_115:
[----:B------:R-:W-:Y:S05]  /*7c00*/  BSYNC B1 ;  /* 0x0000000000017941 */ /* 0x000fea0003800000 */
.L_x_114:
[----:B0----5:R-:W-:Y:S01]  /*7c10*/  IMAD.U32 R5, R162, 0x10000, RZ ;  /* 0x00010000a2057824 */ /* 0x021fe200078e00ff */
[----:B------:R-:W-:-:S03]  /*7c20*/  ISETP.GT.AND P5, PT, R3, 0x100, P3 ;  /* 0x000001000300780c */ /* 0x000fc60001fa4270 */
[----:B------:R-:W-:-:S04]  /*7c30*/  FMUL R2, R5, R184 ;  /* 0x000000b805027220 */ /* 0x000fc80000400000 */
[----:B------:R-:W-:-:S05]  /*7c40*/  FFMA R2, R143, R185, R2 ;  /* 0x000000b98f027223 */ /* 0x000fca0000000002 */
[----:B------:R-:W-:-:S05]  /*7c50*/  F2FP.BF16.F32.PACK_AB R2, RZ, R2 ;  /* 0x00000002ff02723e */ /* 0x000fca00000010ff */
[----:B------:R0:W-:Y:S04]  /*7c60*/  @P4 STG.E.U16 desc[UR40][R170.64+0x32], R2 ;  /* 0x00003202aa004986 */ /* 0x0001e8000c101528 */
[----:B------:R-:W2:Y:S01]  /*7c70*/  @P5 LDG.E.LTC128B.U16 R162, desc[UR40][R172.64+0x20] ;  /* 0x00002028aca25981 */ /* 0x000ea2000c1e1520 */
[C---:B------:R-:W-:Y:S01]  /*7c80*/  IMAD.SHL.U32 R9, R6.reuse, 0x100, RZ ;  /* 0x0000010006097824 */ /* 0x040fe200078e00ff */
[----:B------:R-:W-:Y:S01]  /*7c90*/  SHF.L.U64.HI R15, R6, 0x8, R7 ;  /* 0x00000008060f7819 */ /* 0x000fe20000010207 */
[----:B------:R-:W-:Y:S03]  /*7ca0*/  BSSY B1, `(.L_x_116) ;  /* 0x000000b000017945 */ /* 0x000fe60003800000 */
[----:B------:R-:W-:-:S05]  /*7cb0*/  IADD3 R196, P4, R9, R196, RZ ;  /* 0x000000c409c47210 */ /* 0x000fca0007f9e0ff */
[----:B------:R-:W-:Y:S01]  /*7cc0*/  IMAD.X R197, R15, 0x1, R201, P4 ;  /* 0x000000010fc57824 */ /* 0x000fe200020e06c9 */
[----:B------:R-:W-:Y:S01]  /*7cd0*/  ISETP.GT.AND P4, PT, R3, 0x100, P2 ;  /* 0x000001000300780c */ /* 0x000fe20001784270 */
[----:B--2---:R-:W-:-:S04]  /*7ce0*/  IMAD.U32 R5, R162, 0x10000, RZ ;  /* 0x00010000a2057824 */ /* 0x004fc800078e00ff */
[----:B------:R-:W-:-:S04]  /*7cf0*/  FMUL R5, R5, R184 ;  /* 0x000000b805057220 */ /* 0x000fc80000400000 */
[----:B------:R-:W-:-:S05]  /*7d00*/  FFMA R5, R128, R185, R5 ;  /* 0x000000b980057223 */ /* 0x000fca0000000005 */
[----:B------:R-:W-:-:S05]  /*7d10*/  F2FP.BF16.F32.PACK_AB R5, RZ, R5 ;  /* 0x00000005ff05723e */ /* 0x000fca00000010ff */
[----:B------:R0:W-:Y:S01]  /*7d20*/  @P5 STG.E.U16 desc[UR40][R196.64+0x20], R5 ;  /* 0x00002005c4005986 */ /* 0x0001e2000c101528 */
[----:B------:R-:W-:Y:S05]  /*7d30*/  @!P4 BRA `(.L_x_117) ;  /* 0x000000000004c947 */ /* 0x000fea0003800000 */
[----:B------:R2:W5:Y:S02]  /*7d40*/  LDG.E.LTC128B.U16 R162, desc[UR40][R172.64+0x22] ;  /* 0x00002228aca27981 */ /* 0x000564000c1e1520 */
.L_x_117:
[----:B------:R-:W-:Y:S05]  /*7d50*/  BSYNC B1 ;  /* 0x0000000000017941 */ /* 0x000fea0003800000 */
.L_x_116:
[----:B0----5:R-:W-:Y:S01]  /*7d60*/  IMAD.U32 R5, R162, 0x10000, RZ ;  /* 0x00010000a2057824 */ /* 0x021fe200078e00ff */
[----:B------:R-:W-:-:S03]  /*7d70*/  ISETP.GT.AND P5, PT, R3, 0x108, P3 ;  /* 0x000001080300780c */ /* 0x000fc60001fa4270 */
[----:B------:R-:W-:-:S04]  /*7d80*/  FMUL R2, R5, R184 ;  /* 0x000000b805027220 */ /* 0x000fc80000400000 */
[----:B------:R-:W-:-:S05]  /*7d90*/  FFMA R2, R129, R185, R2 ;  /* 0x000000b981027223 */ /* 0x000fca0000000002 */
[----:B------:R-:W-:-:S05]  /*7da0*/  F2FP.BF16.F32.PACK_AB R2, RZ, R2 ;  /* 0x00000002ff02723e */ /* 0x000fca00000010ff */
[----:B------:R0:W-:Y:S04]  /*7db0*/  @P4 STG.E.U16 desc[UR40][R196.64+0x22], R2 ;  /* 0x00002202c4004986 */ /* 0x0001e8000c101528 */
[----:B------:R-:W3:Y:S01]  /*7dc0*/  @P5 LDG.E.LTC128B.U16 R162, desc[UR40][R194.64+0x20] ;  /* 0x00002028c2a25981 */ /* 0x000ee2000c1e1520 */
[----:B------:R-:W-:Y:S01]  /*7dd0*/  IADD3 R4, P4, R209, R196, RZ ;  /* 0x000000c4d1047210 */ /* 0x000fe20007f9e0ff */
[----:B---3--:R-:W-:-:S04]  /*7de0*/  IMAD.U32 R5, R162, 0x10000, RZ ;  /* 0x00010000a2057824 */ /* 0x008fc800078e00ff */
[----:B------:R-:W-:-:S04]  /*7df0*/  FMUL R5, R5, R184 ;  /* 0x000000b805057220 */ /* 0x000fc80000400000 */
[----:B------:R-:W-:Y:S01]  /*7e00*/  FFMA R130, R130, R185, R5 ;  /* 0x000000b982827223 */ /* 0x000fe20000000005 */
[----:B------:R-:W-:Y:S01]  /*7e10*/  IMAD.X R5, R211, 0x1, R197, P4 ;  /* 0x00000001d3057824 */ /* 0x000fe200020e06c5 */
[----:B------:R-:W-:-:S03]  /*7e20*/  ISETP.GT.AND P4, PT, R3, 0x108, P2 ;  /* 0x000001080300780c */ /* 0x000fc60001784270 */
[----:B------:R-:W-:-:S05]  /*7e30*/  F2FP.BF16.F32.PACK_AB R130, RZ, R130 ;  /* 0x00000082ff82723e */ /* 0x000fca00000010ff */
[----:B------:R3:W-:Y:S05]  /*7e40*/  @P5 STG.E.U16 desc[UR40][R4.64+0x20], R130 ;  /* 0x0000208204005986 */ /* 0x0007ea000c101528 */
[----:B------:R-:W4:Y:S01]  /*7e50*/  @P4 LDG.E.LTC128B.U16 R162, desc[UR40][R194.64+0x22] ;  /* 0x00002228c2a24981 */ /* 0x000f22000c1e1520 */
[----:B------:R-:W-:Y:S01]  /*7e60*/  IADD3 R6, P5, R196, R209, RZ ;  /* 0x000000d1c4067210 */ /* 0x000fe20007fbe0ff */
[----:B------:R-:W-:Y:S01]  /*7e70*/  BSSY B1, `(.L_x_118) ;  /* 0x000000a000017945 */ /* 0x000fe20003800000 */
[----:B----4-:R-:W-:-:S04]  /*7e80*/  IMAD.U32 R7, R162, 0x10000, RZ ;  /* 0x00010000a2077824 */ /* 0x010fc800078e00ff */
[----:B0-----:R-:W-:Y:S01]  /*7e90*/  FMUL R2, R7, R184 ;  /* 0x000000b807027220 */ /* 0x001fe20000400000 */
[----:B------:R-:W-:Y:S01]  /*7ea0*/  IMAD.X R7, R197, 0x1, R211, P5 ;  /* 0x00000001c5077824 */ /* 0x000fe200028e06d3 */
[----:B------:R-:W-:Y:S02]  /*7eb0*/  ISETP.GT.AND P5, PT, R3, 0x100, P1 ;  /* 0x000001000300780c */ /* 0x000fe40000fa4270 */
[----:B------:R-:W-:-:S05]  /*7ec0*/  FFMA R2, R131, R185, R2 ;  /* 0x000000b983027223 */ /* 0x000fca0000000002 */
[----:B------:R-:W-:-:S05]  /*7ed0*/  F2FP.BF16.F32.PACK_AB R2, RZ, R2 ;  /* 0x00000002ff02723e */ /* 0x000fca00000010ff */
[----:B------:R3:W-:Y:S01]  /*7ee0*/  @P4 STG.E.U16 desc[UR40][R6.64+0x22], R2 ;  /* 0x0000220206004986 */ /* 0x0007e2000c101528 */
[----:B------:R-:W-:Y:S05]  /*7ef0*/  @!P5 BRA `(.L_x_119) ;  /* 0x000000000004d947 */ /* 0x000fea0003800000 */
[----:B------:R0:W5:Y:S02]  /*7f00*/  LDG.E.LTC128B.U16 R162, desc[UR40][R172.64+0x30] ;  /* 0x00003028aca27981 */ /* 0x000164000c1e1520 */
.L_x_119:
[----:B------:R-:W-:Y:S05]  /*7f10*/  BSYNC B1 ;  /* 0x0000000000017941 */ /* 0x000fea0003800000 */
.L_x_118:
[----:B---3-5:R-:W-:Y:S01]  /*7f20*/  IMAD.U32 R7, R162, 0x10000, RZ ;  /* 0x00010000a2077824 */ /* 0x028fe200078e00ff */
        /* <DEDUP_REMOVED lines=8> */
.L_x_121:
[----:B------:R-:W-:Y:S05]  /*7fb0*/  BSYNC B1 ;  /* 0x0000000000017941 */ /* 0x000fea0003800000 */
.L_x_120:
        /* <DEDUP_REMOVED lines=9> */
.L_x_123:
[----:B------:R-:W-:Y:S05]  /*8050*/  BSYNC B1 ;  /* 0x0000000000017941 */ /* 0x000fea0003800000 */
.L_x_122:
        /* <DEDUP_REMOVED lines=9> */
.L_x_125:
[----:B------:R-:W-:Y:S05]  /*80f0*/  BSYNC B1 ;  /* 0x0000000000017941 */ /* 0x000fea0003800000 */
.L_x_124:
[----:B0----5:R-:W-:Y:S01]  /*8100*/  IMAD.U32 R7, R162, 0x10000, RZ ;  /* 0x00010000a2077824 */ /* 0x021fe200078e00ff */
[----:B------:R-:W-:Y:S01]  /*8110*/  ISETP.GT.AND P5, PT, R3, 0x180, P3 ;  /* 0x000001800300780c */ /* 0x000fe20001fa4270 */
[----:B------:R-:W-:Y:S02]  /*8120*/  BSSY B1, `(.L_x_126) ;  /* 0x0000007000017945 */ /* 0x000fe40003800000 */
[----:B---3--:R-:W-:-:S04]  /*8130*/  FMUL R2, R7, R184 ;  /* 0x000000b807027220 */ /* 0x008fc80000400000 */
[----:B------:R-:W-:-:S05]  /*8140*/  FFMA R2, R135, R185, R2 ;  /* 0x000000b987027223 */ /* 0x000fca0000000002 */
[----:B------:R-:W-:-:S05]  /*8150*/  F2FP.BF16.F32.PACK_AB R2, RZ, R2 ;  /* 0x00000002ff02723e */ /* 0x000fca00000010ff */
[----:B------:R0:W-:Y:S01]  /*8160*/  @P4 STG.E.U16 desc[UR40][R4.64+0x32], R2 ;  /* 0x0000320204004986 */ /* 0x0001e2000c101528 */
[----:B------:R-:W-:Y:S05]  /*8170*/  @!P5 BRA `(.L_x_127) ;  /* 0x000000000004d947 */ /* 0x000fea0003800000 */
[----:B------:R3:W5:Y:S02]  /*8180*/  LDG.E.LTC128B.U16 R162, desc[UR40][R12.64+0x20] ;  /* 0x000020280ca27981 */ /* 0x000764000c1e1520 */
.L_x_127:
[----:B------:R-:W-:Y:S05]  /*8190*/  BSYNC B1 ;  /* 0x0000000000017941 */ /* 0x000fea0003800000 */
.L_x_126:
[----:B-----5:R-:W-:Y:S01]  /*81a0*/  IMAD.U32 R7, R162, 0x10000, RZ ;  /* 0x00010000a2077824 */ /* 0x020fe200078e00ff */
[----:B------:R-:W-:Y:S01]  /*81b0*/  IADD3 R6, P4, R9, R196, RZ ;  /* 0x000000c409067210 */ /* 0x000fe20007f9e0ff */
[----:B------:R-:W-:Y:S02]  /*81c0*/  BSSY B1, `(.L_x_128) ;  /* 0x0000009000017945 */ /* 0x000fe40003800000 */
[----:B------:R-:W-:-:S04]  /*81d0*/  FMUL R7, R7, R184 ;  /* 0x000000b807077220 */ /* 0x000fc80000400000 */
[----:B------:R-:W-:Y:S01]  /*81e0*/  FFMA R120, R120, R185, R7 ;  /* 0x000000b978787223 */ /* 0x000fe20000000007 */
[----:B------:R-:W-:Y:S01]  /*81f0*/  IMAD.X R7, R15, 0x1, R197, P4 ;  /* 0x000000010f077824 */ /* 0x000fe200020e06c5 */
[----:B------:R-:W-:-:S03]  /*8200*/  ISETP.GT.AND P4, PT, R3, 0x180, P2 ;  /* 0x000001800300780c */ /* 0x000fc60001784270 */
[----:B------:R-:W-:-:S05]  /*8210*/  F2FP.BF16.F32.PACK_AB R120, RZ, R120 ;  /* 0x00000078ff78723e */ /* 0x000fca00000010ff */
[----:B------:R0:W-:Y:S05]  /*8220*/  @P5 STG.E.U16 desc[UR40][R6.64+0x20], R120 ;  /* 0x0000207806005986 */ /* 0x0001ea000c101528 */
[----:B------:R-:W-:Y:S05]  /*8230*/  @!P4 BRA `(.L_x_129) ;  /* 0x000000000004c947 */ /* 0x000fea0003800000 */
[----:B------:R0:W5:Y:S02]  /*8240*/  LDG.E.LTC128B.U16 R162, desc[UR40][R12.64+0x22] ;  /* 0x000022280ca27981 */ /* 0x000164000c1e1520 */
.L_x_129:
[----:B------:R-:W-:Y:S05]  /*8250*/  BSYNC B1 ;  /* 0x0000000000017941 */ /* 0x000fea0003800000 */
.L_x_128:
[----:B-----5:R-:W-:Y:S01]  /*8260*/  IMAD.U32 R19, R162, 0x10000, RZ ;  /* 0x00010000a2137824 */ /* 0x020fe200078e00ff */
[----:B------:R-:W-:Y:S01]  /*8270*/  ISETP.GT.AND P3, PT, R3, 0x188, P3 ;  /* 0x000001880300780c */ /* 0x000fe20001f64270 */
[----:B------:R-:W-:Y:S02]  /*8280*/  BSSY B1, `(.L_x_130) ;  /* 0x0000007000017945 */ /* 0x000fe40003800000 */
[----:B0-----:R-:W-:-:S04]  /*8290*/  FMUL R2, R19, R184 ;  /* 0x000000b813027220 */ /* 0x001fc80000400000 */
[----:B------:R-:W-:-:S05]  /*82a0*/  FFMA R2, R121, R185, R2 ;  /* 0x000000b979027223 */ /* 0x000fca0000000002 */
[----:B------:R-:W-:-:S05]  /*82b0*/  F2FP.BF16.F32.PACK_AB R2, RZ, R2 ;  /* 0x00000002ff02723e */ /* 0x000fca00000010ff */
[----:B------:R0:W-:Y:S01]  /*82c0*/  @P4 STG.E.U16 desc[UR40][R6.64+0x22], R2 ;  /* 0x0000220206004986 */ /* 0x0001e2000c101528 */
[----:B------:R-:W-:Y:S05]  /*82d0*/  @!P3 BRA `(.L_x_131) ;  /* 0x000000000004b947 */ /* 0x000fea0003800000 */
[----:B------:R0:W5:Y:S02]  /*82e0*/  LDG.E.LTC128B.U16 R162, desc[UR40][R10.64+0x20] ;  /* 0x000020280aa27981 */ /* 0x000164000c1e1520 */
.L_x_131:
[----:B------:R-:W-:Y:S05]  /*82f0*/  BSYNC B1 ;  /* 0x0000000000017941 */ /* 0x000fea0003800000 */
.L_x_130:
[----:B-----5:R-:W-:Y:S01]  /*8300*/  IMAD.U32 R19, R162, 0x10000, RZ ;  /* 0x00010000a2137824 */ /* 0x020fe200078e00ff */
[----:B------:R-:W-:Y:S01]  /*8310*/  IADD3 R120, P4, R209, R6, RZ ;  /* 0x00000006d1787210 */ /* 0x000fe20007f9e0ff */
[----:B------:R-:W-:Y:S01]  /*8320*/  BSSY B1, `(.L_x_132) ;  /* 0x0000009000017945 */ /* 0x000fe20003800000 */
[----:B------:R-:W-:Y:S01]  /*8330*/  ISETP.GT.AND P2, PT, R3, 0x188, P2 ;  /* 0x000001880300780c */ /* 0x000fe20001744270 */
[----:B------:R-:W-:Y:S02]  /*8340*/  FMUL R19, R19, R184 ;  /* 0x000000b813137220 */ /* 0x000fe40000400000 */
[----:B------:R-:W-:Y:S02]  /*8350*/  IMAD.X R121, R211, 0x1, R7, P4 ;  /* 0x00000001d3797824 */ /* 0x000fe400020e0607 */
[----:B------:R-:W-:-:S05]  /*8360*/  FFMA R19, R122, R185, R19 ;  /* 0x000000b97a137223 */ /* 0x000fca0000000013 */
[----:B------:R-:W-:-:S05]  /*8370*/  F2FP.BF16.F32.PACK_AB R19, RZ, R19 ;  /* 0x00000013ff13723e */ /* 0x000fca00000010ff */
[----:B------:R0:W-:Y:S01]  /*8380*/  @P3 STG.E.U16 desc[UR40][R120.64+0x20], R19 ;  /* 0x0000201378003986 */ /* 0x0001e2000c101528 */
[----:B------:R-:W-:Y:S05]  /*8390*/  @!P2 BRA `(.L_x_133) ;  /* 0x000000000004a947 */ /* 0x000fea0003800000 */
[----:B------:R0:W5:Y:S02]  /*83a0*/  LDG.E.LTC128B.U16 R162, desc[UR40][R10.64+0x22] ;  /* 0x000022280aa27981 */ /* 0x000164000c1e1520 */
.L_x_133:
[----:B------:R-:W-:Y:S05]  /*83b0*/  BSYNC B1 ;  /* 0x0000000000017941 */ /* 0x000fea0003800000 */
.L_x_132:
[----:B0----5:R-:W-:Y:S01]  /*83c0*/  IMAD.U32 R19, R162, 0x10000, RZ ;  /* 0x00010000a2137824 */ /* 0x021fe200078e00ff */
[----:B------:R-:W-:Y:S01]  /*83d0*/  IADD3 R8, P4, P5, R209, R196, R9 ;  /* 0x000000c4d1087210 */ /* 0x000fe20007d9e009 */
[----:B------:R-:W-:Y:S01]  /*83e0*/  BSSY B1, `(.L_x_134) ;  /* 0x0000009000017945 */ /* 0x000fe20003800000 */
[----:B------:R-:W-:Y:S01]  /*83f0*/  ISETP.GT.AND P3, PT, R3, 0x180, P1 ;  /* 0x000001800300780c */ /* 0x000fe20000f64270 */
[----:B------:R-:W-:Y:S01]  /*8400*/  FMUL R2, R19, R184 ;  /* 0x000000b813027220 */ /* 0x000fe20000400000 */
[----:B------:R-:W-:-:S03]  /*8410*/  IADD3.X R9, R211, R197, R15, P4, P5 ;  /* 0x000000c5d3097210 */ /* 0x000fc600027ea40f */
[----:B------:R-:W-:-:S05]  /*8420*/  FFMA R2, R123, R185, R2 ;  /* 0x000000b97b027223 */ /* 0x000fca0000000002 */
[----:B------:R-:W-:-:S05]  /*8430*/  F2FP.BF16.F32.PACK_AB R2, RZ, R2 ;  /* 0x00000002ff02723e */ /* 0x000fca00000010ff */
[----:B------:R0:W-:Y:S01]  /*8440*/  @P2 STG.E.U16 desc[UR40][R8.64+0x22], R2 ;  /* 0x0000220208002986 */ /* 0x0001e2000c101528 */
[----:B------:R-:W-:Y:S05]  /*8450*/  @!P3 BRA `(.L_x_135) ;  /* 0x000000000004b947 */ /* 0x000fea0003800000 */
[----:B------:R0:W5:Y:S02]  /*8460*/  LDG.E.LTC128B.U16 R162, desc[UR40][R12.64+0x30] ;  /* 0x000030280ca27981 */ /* 0x000164000c1e1520 */
.L_x_135:
[----:B------:R-:W-:Y:S05]  /*8470*/  BSYNC B1 ;  /* 0x0000000000017941 */ /* 0x000fea0003800000 */
.L_x_134:
        /* <DEDUP_REMOVED lines=9> */
.L_x_137:
[----:B------:R-:W-:Y:S05]  /*8510*/  BSYNC B1 ;  /* 0x0000000000017941 */ /* 0x000fea0003800000 */
.L_x_136:
        /* <DEDUP_REMOVED lines=9> */
.L_x_139:
[----:B------:R-:W-:Y:S05]  /*85b0*/  BSYNC B1 ;  /* 0x0000000000017941 */ /* 0x000fea0003800000 */
.L_x_138:
[----:B-----5:R-:W-:Y:S01]  /*85c0*/  IMAD.U32 R9, R162, 0x10000, RZ ;  /* 0x00010000a2097824 */ /* 0x020fe200078e00ff */
[----:B------:R-:W-:Y:S01]  /*85d0*/  ISETP.GT.AND P0, PT, R3, 0x188, P0 ;  /* 0x000001880300780c */ /* 0x000fe20000704270 */
[----:B------:R-:W-:Y:S01]  /*85e0*/  IMAD.MOV.U32 R8, RZ, RZ, R120 ;  /* 0x000000ffff087224 */ /* 0x000fe200078e0078 */
[----:B------:R-:W-:Y:S01]  /*85f0*/  BSSY B1, `(.L_x_140) ;  /* 0x0000009000017945 */ /* 0x000fe20003800000 */
[----:B------:R-:W-:-:S04]  /*8600*/  FMUL R9, R9, R184 ;  /* 0x000000b809097220 */ /* 0x000fc80000400000 */
[----:B------:R-:W-:-:S05]  /*8610*/  FFMA R9, R126, R185, R9 ;  /* 0x000000b97e097223 */ /* 0x000fca0000000009 */
[----:B------:R-:W-:-:S04]  /*8620*/  F2FP.BF16.F32.PACK_AB R9, RZ, R9 ;  /* 0x00000009ff09723e */ /* 0x000fc800000010ff */
[----:B0-----:R-:W-:Y:S01]  /*8630*/  PRMT R2, R9, 0x7610, R2 ;  /* 0x0000761009027816 */ /* 0x001fe20000000002 */
[----:B------:R-:W-:-:S05]  /*8640*/  IMAD.MOV.U32 R9, RZ, RZ, R121 ;  /* 0x000000ffff097224 */ /* 0x000fca00078e0079 */
[----:B------:R0:W-:Y:S01]  /*8650*/  @P1 STG.E.U16 desc[UR40][R8.64+0x30], R2 ;  /* 0x0000300208001986 */ /* 0x0001e2000c101528 */
[----:B------:R-:W-:Y:S05]  /*8660*/  @!P0 BRA `(.L_x_141) ;  /* 0x0000000000048947 */ /* 0x000fea0003800000 */
[----:B------:R0:W5:Y:S02]  /*8670*/  LDG.E.LTC128B.U16 R162, desc[UR40][R10.64+0x32] ;  /* 0x000032280aa27981 */ /* 0x000164000c1e1520 */
.L_x_141:
[----:B------:R-:W-:Y:S05]  /*8680*/  BSYNC B1 ;  /* 0x0000000000017941 */ /* 0x000fea0003800000 */
.L_x_140:
[----:B-----5:R-:W-:Y:S01]  /*8690*/  IMAD.U32 R15, R162, 0x10000, RZ ;  /* 0x00010000a20f7824 */ /* 0x020fe200078e00ff */
[----:B------:R-:W-:Y:S01]  /*86a0*/  ISETP.GT.AND P3, PT, R0, 0x20, PT ;  /* 0x000000200000780c */ /* 0x000fe20003f64270 */
[----:B------:R-:W-:Y:S02]  /*86b0*/  BSSY B1, `(.L_x_142) ;  /* 0x0000008000017945 */ /* 0x000fe40003800000 */
[----:B0-----:R-:W-:Y:S01]  /*86c0*/  FMUL R2, R15, R184 ;  /* 0x000000b80f027220 */ /* 0x001fe20000400000 */
[----:B------:R-:W-:-:S03]  /*86d0*/  ISETP.GT.AND P1, PT, R3, RZ, P3 ;  /* 0x000000ff0300720c */ /* 0x000fc60001f24270 */
[----:B------:R-:W-:-:S05]  /*86e0*/  FFMA R2, R127, R185, R2 ;  /* 0x000000b97f027223 */ /* 0x000fca0000000002 */
[----:B------:R-:W-:-:S05]  /*86f0*/  F2FP.BF16.F32.PACK_AB R2, RZ, R2 ;  /* 0x00000002ff02723e */ /* 0x000fca00000010ff */
[----:B------:R0:W-:Y:S01]  /*8700*/  @P0 STG.E.U16 desc[UR40][R8.64+0x32], R2 ;  /* 0x0000320208000986 */ /* 0x0001e2000c101528 */
[----:B------:R-:W-:Y:S05]  /*8710*/  @!P1 BRA `(.L_x_143) ;  /* 0x0000000000049947 */ /* 0x000fea0003800000 */
[----:B------:R0:W5:Y:S02]  /*8720*/  LDG.E.LTC128B.U16 R162, desc[UR40][R186.64+0x40] ;  /* 0x00004028baa27981 */ /* 0x000164000c1e1520 */
.L_x_143:
[----:B------:R-:W-:Y:S05]  /*8730*/  BSYNC B1 ;  /* 0x0000000000017941 */ /* 0x000fea0003800000 */
.L_x_142:
        /* <DEDUP_REMOVED lines=10> */
.L_x_145:
[----:B------:R-:W-:Y:S05]  /*87e0*/  BSYNC B1 ;  /* 0x0000000000017941 */ /* 0x000fea0003800000 */
.L_x_144:
        /* <DEDUP_REMOVED lines=9> */
.L_x_147:
[----:B------:R-:W-:Y:S05]  /*8880*/  BSYNC B1 ;  /* 0x0000000000017941 */ /* 0x000fea0003800000 */
.L_x_146:
        /* <DEDUP_REMOVED lines=9> */
.L_x_149:
[----:B------:R-:W-:Y:S05]  /*8920*/  BSYNC B1 ;  /* 0x0000000000017941 */ /* 0x000fea0003800000 */
.L_x_148:
        /* <DEDUP_REMOVED lines=10> */
.L_x_151:
[----:B------:R-:W-:Y:S05]  /*89d0*/  BSYNC B1 ;  /* 0x0000000000017941 */ /* 0x000fea0003800000 */
.L_x_150:
        /* <DEDUP_REMOVED lines=10> */
.L_x_153:
[----:B------:R-:W-:Y:S05]  /*8a80*/  BSYNC B1 ;  /* 0x0000000000017941 */ /* 0x000fea0003800000 */
.L_x_152:
        /* <DEDUP_REMOVED lines=9> */
.L_x_155:
[----:B------:R-:W-:Y:S05]  /*8b20*/  BSYNC B1 ;  /* 0x0000000000017941 */ /* 0x000fea0003800000 */
.L_x_154:
        /* <DEDUP_REMOVED lines=9> */
.L_x_157:
[----:B------:R-:W-:Y:S05]  /*8bc0*/  BSYNC B1 ;  /* 0x0000000000017941 */ /* 0x000fea0003800000 */
.L_x_156:
        /* <DEDUP_REMOVED lines=9> */
.L_x_159:
[----:B------:R-:W-:Y:S05]  /*8c60*/  BSYNC B1 ;  /* 0x0000000000017941 */ /* 0x000fea0003800000 */
.L_x_158:
        /* <DEDUP_REMOVED lines=9> */
.L_x_161:
[----:B------:R-:W-:Y:S05]  /*8d00*/  BSYNC B1 ;  /* 0x0000000000017941 */ /* 0x000fea0003800000 */
.L_x_160:
        /* <DEDUP_REMOVED lines=9> */
.L_x_163:
[----:B------:R-:W-:Y:S05]  /*8da0*/  BSYNC B1 ;  /* 0x0000000000017941 */ /* 0x000fea0003800000 */
.L_x_162:
        /* <DEDUP_REMOVED lines=9> */
.L_x_165:
[----:B------:R-:W-:Y:S05]  /*8e40*/  BSYNC B1 ;  /* 0x0000000000017941 */ /* 0x000fea0003800000 */
.L_x_164:
        /* <DEDUP_REMOVED lines=9> */
.L_x_167:
[----:B------:R-:W-:Y:S05]  /*8ee0*/  BSYNC B1 ;  /* 0x0000000000017941 */ /* 0x000fea0003800000 */
.L_x_166:
        /* <DEDUP_REMOVED lines=9> */
.L_x_169:
[----:B------:R-:W-:Y:S05]  /*8f80*/  BSYNC B1 ;  /* 0x0000000000017941 */ /* 0x000fea0003800000 */
.L_x_168:
        /* <DEDUP_REMOVED lines=9> */
.L_x_171:
[----:B------:R-:W-:Y:S05]  /*9020*/  BSYNC B1 ;  /* 0x0000000000017941 */ /* 0x000fea0003800000 */
.L_x_170:
        /* <DEDUP_REMOVED lines=9> */
.L_x_173:
[----:B------:R-:W-:Y:S05]  /*90c0*/  BSYNC B1 ;  /* 0x0000000000017941 */ /* 0x000fea0003800000 */
.L_x_172:
        /* <DEDUP_REMOVED lines=9> */
.L_x_175:
[----:B------:R-:W-:Y:S05]  /*9160*/  BSYNC B1 ;  /* 0x0000000000017941 */ /* 0x000fea0003800000 */
.L_x_174:
        /* <DEDUP_REMOVED lines=9> */
.L_x_177:
[----:B------:R-:W-:Y:S05]  /*9200*/  BSYNC B1 ;  /* 0x0000000000017941 */ /* 0x000fea0003800000 */
.L_x_176:
        /* <DEDUP_REMOVED lines=9> */
.L_x_179:
[----:B------:R-:W-:Y:S05]  /*92a0*/  BSYNC B1 ;  /* 0x0000000000017941 */ /* 0x000fea0003800000 */
.L_x_178:
        /* <DEDUP_REMOVED lines=9> */
.L_x_181:
[----:B------:R-:W-:Y:S05]  /*9340*/  BSYNC B1 ;  /* 0x0000000000017941 */ /* 0x000fea0003800000 */
.L_x_180:
        /* <DEDUP_REMOVED lines=9> */
.L_x_183:
[----:B------:R-:W-:Y:S05]  /*93e0*/  BSYNC B1 ;  /* 0x0000000000017941 */ /* 0x000fea0003800000 */
.L_x_182:
        /* <DEDUP_REMOVED lines=9> */
.L_x_185:
[----:B------:R-:W-:Y:S05]  /*9480*/  BSYNC B1 ;  /* 0x0000000000017941 */ /* 0x000fea0003800000 */
.L_x_184:
        /* <DEDUP_REMOVED lines=9> */
.L_x_187:
[----:B------:R-:W-:Y:S05]  /*9520*/  BSYNC B1 ;  /* 0x0000000000017941 */ /* 0x000fea0003800000 */
.L_x_186:
        /* <DEDUP_REMOVED lines=9> */
.L_x_189:
[----:B------:R-:W-:Y:S05]  /*95c0*/  BSYNC B1 ;  /* 0x0000000000017941 */ /* 0x000fea0003800000 */
.L_x_188:
        /* <DEDUP_REMOVED lines=9> */
.L_x_191:
[----:B------:R-:W-:Y:S05]  /*9660*/  BSYNC B1 ;  /* 0x0000000000017941 */ /* 0x000fea0003800000 */
.L_x_190:
        /* <DEDUP_REMOVED lines=9> */
.L_x_193:
[----:B------:R-:W-:Y:S05]  /*9700*/  BSYNC B1 ;  /* 0x0000000000017941 */ /* 0x000fea0003800000 */
.L_x_192:
        /* <DEDUP_REMOVED lines=9> */
.L_x_195:
[----:B------:R-:W-:Y:S05]  /*97a0*/  BSYNC B1 ;  /* 0x0000000000017941 */ /* 0x000fea0003800000 */
.L_x_194:
        /* <DEDUP_REMOVED lines=9> */
.L_x_197:
[----:B------:R-:W-:Y:S05]  /*9840*/  BSYNC B1 ;  /* 0x0000000000017941 */ /* 0x000fea0003800000 */
.L_x_196:
        /* <DEDUP_REMOVED lines=9> */
.L_x_199:
[----:B------:R-:W-:Y:S05]  /*98e0*/  BSYNC B1 ;  /* 0x0000000000017941 */ /* 0x000fea0003800000 */
.L_x_198:
        /* <DEDUP_REMOVED lines=9> */
.L_x_201:
[----:B------:R-:W-:Y:S05]  /*9980*/  BSYNC B1 ;  /* 0x0000000000017941 */ /* 0x000fea0003800000 */
.L_x_200:
        /* <DEDUP_REMOVED lines=9> */
.L_x_203:
[----:B------:R-:W-:Y:S05]  /*9a20*/  BSYNC B1 ;  /* 0x0000000000017941 */ /* 0x000fea0003800000 */
.L_x_202:
        /* <DEDUP_REMOVED lines=9> */
.L_x_205:
[----:B------:R-:W-:Y:S05]  /*9ac0*/  BSYNC B1 ;  /* 0x0000000000017941 */ /* 0x000fea0003800000 */
.L_x_204:
        /* <DEDUP_REMOVED lines=10> */
.L_x_207:
[----:B------:R-:W-:Y:S05]  /*9b70*/  BSYNC B1 ;  /* 0x0000000000017941 */ /* 0x000fea0003800000 */
.L_x_206:
        /* <DEDUP_REMOVED lines=10> */
.L_x_209:
[----:B------:R-:W-:Y:S05]  /*9c20*/  BSYNC B1 ;  /* 0x0000000000017941 */ /* 0x000fea0003800000 */
.L_x_208:
        /* <DEDUP_REMOVED lines=9> */
.L_x_211:
[----:B------:R-:W-:Y:S05]  /*9cc0*/  BSYNC B1 ;  /* 0x0000000000017941 */ /* 0x000fea0003800000 */
.L_x_210:
        /* <DEDUP_REMOVED lines=9> */
.L_x_213:
[----:B------:R-:W-:Y:S05]  /*9d60*/  BSYNC B1 ;  /* 0x0000000000017941 */ /* 0x000fea0003800000 */
.L_x_212:
        /* <DEDUP_REMOVED lines=10> */
.L_x_215:
[----:B------:R-:W-:Y:S05]  /*9e10*/  BSYNC B1 ;  /* 0x0000000000017941 */ /* 0x000fea0003800000 */
.L_x_214:
        /* <DEDUP_REMOVED lines=10> */
.L_x_217:
[----:B------:R-:W-:Y:S05]  /*9ec0*/  BSYNC B1 ;  /* 0x0000000000017941 */ /* 0x000fea0003800000 */
.L_x_216:
        /* <DEDUP_REMOVED lines=9> */
.L_x_219:
[----:B------:R-:W-:Y:S05]  /*9f60*/  BSYNC B1 ;  /* 0x0000000000017941 */ /* 0x000fea0003800000 */
.L_x_218:
        /* <DEDUP_REMOVED lines=9> */
.L_x_221:
[----:B------:R-:W-:Y:S05]  /*a000*/  BSYNC B1 ;  /* 0x0000000000017941 */ /* 0x000fea0003800000 */
.L_x_220:
        /* <DEDUP_REMOVED lines=9> */
.L_x_223:
[----:B------:R-:W-:Y:S05]  /*a0a0*/  BSYNC B1 ;  /* 0x0000000000017941 */ /* 0x000fea0003800000 */
.L_x_222:
        /* <DEDUP_REMOVED lines=9> */
.L_x_225:
[----:B------:R-:W-:Y:S05]  /*a140*/  BSYNC B1 ;  /* 0x0000000000017941 */ /* 0x000fea0003800000 */
.L_x_224:
        /* <DEDUP_REMOVED lines=9> */
.L_x_227:
[----:B------:R-:W-:Y:S05]  /*a1e0*/  BSYNC B1 ;  /* 0x0000000000017941 */ /* 0x000fea0003800000 */
.L_x_226:
        /* <DEDUP_REMOVED lines=9> */
.L_x_229:
[----:B------:R-:W-:Y:S05]  /*a280*/  BSYNC B1 ;  /* 0x0000000000017941 */ /* 0x000fea0003800000 */
.L_x_228:
        /* <DEDUP_REMOVED lines=9> */
.L_x_231:
[----:B------:R-:W-:Y:S05]  /*a320*/  BSYNC B1 ;  /* 0x0000000000017941 */ /* 0x000fea0003800000 */
.L_x_230:
        /* <DEDUP_REMOVED lines=9> */
.L_x_233:
[----:B------:R-:W-:Y:S05]  /*a3c0*/  BSYNC B1 ;  /* 0x0000000000017941 */ /* 0x000fea0003800000 */
.L_x_232:
        /* <DEDUP_REMOVED lines=9> */
.L_x_235:
[----:B------:R-:W-:Y:S05]  /*a460*/  BSYNC B1 ;  /* 0x0000000000017941 */ /* 0x000fea0003800000 */
.L_x_234:
        /* <DEDUP_REMOVED lines=9> */
.L_x_237:
[----:B------:R-:W-:Y:S05]  /*a500*/  BSYNC B1 ;  /* 0x0000000000017941 */ /* 0x000fea0003800000 */
.L_x_236:
        /* <DEDUP_REMOVED lines=9> */
.L_x_239:
[----:B------:R-:W-:Y:S05]  /*a5a0*/  BSYNC B1 ;  /* 0x0000000000017941 */ /* 0x000fea0003800000 */
.L_x_238:
        /* <DEDUP_REMOVED lines=9> */
.L_x_241:
[----:B------:R-:W-:Y:S05]  /*a640*/  BSYNC B1 ;  /* 0x0000000000017941 */ /* 0x000fea0003800000 */
.L_x_240:
        /* <DEDUP_REMOVED lines=9> */
.L_x_243:
[----:B------:R-:W-:Y:S05]  /*a6e0*/  BSYNC B1 ;  /* 0x0000000000017941 */ /* 0x000fea0003800000 */
.L_x_242:
        /* <DEDUP_REMOVED lines=9> */
.L_x_245:
[----:B------:R-:W-:Y:S05]  /*a780*/  BSYNC B1 ;  /* 0x0000000000017941 */ /* 0x000fea0003800000 */
.L_x_244:
        /* <DEDUP_REMOVED lines=9> */
.L_x_247:
[----:B------:R-:W-:Y:S05]  /*a820*/  BSYNC B1 ;  /* 0x0000000000017941 */ /* 0x000fea0003800000 */
.L_x_246:
        /* <DEDUP_REMOVED lines=9> */
.L_x_249:
[----:B------:R-:W-:Y:S05]  /*a8c0*/  BSYNC B1 ;  /* 0x0000000000017941 */ /* 0x000fea0003800000 */
.L_x_248:
        /* <DEDUP_REMOVED lines=9> */
.L_x_251:
[----:B------:R-:W-:Y:S05]  /*a960*/  BSYNC B1 ;  /* 0x0000000000017941 */ /* 0x000fea0003800000 */
.L_x_250:
        /* <DEDUP_REMOVED lines=9> */
.L_x_253:
[----:B------:R-:W-:Y:S05]  /*aa00*/  BSYNC B1 ;  /* 0x0000000000017941 */ /* 0x000fea0003800000 */
.L_x_252:
        /* <DEDUP_REMOVED lines=9> */
.L_x_255:
[----:B------:R-:W-:Y:S05]  /*aaa0*/  BSYNC B1 ;  /* 0x0000000000017941 */ /* 0x000fea0003800000 */
.L_x_254:
        /* <DEDUP_REMOVED lines=9> */
.L_x_257:
[----:B------:R-:W-:Y:S05]  /*ab40*/  BSYNC B1 ;  /* 0x0000000000017941 */ /* 0x000fea0003800000 */
.L_x_256:
        /* <DEDUP_REMOVED lines=9> */
.L_x_259:
[----:B------:R-:W-:Y:S05]  /*abe0*/  BSYNC B1 ;  /* 0x0000000000017941 */ /* 0x000fea0003800000 */
.L_x_258:
        /* <DEDUP_REMOVED lines=9> */
.L_x_261:
[----:B------:R-:W-:Y:S05]  /*ac80*/  BSYNC B1 ;  /* 0x0000000000017941 */ /* 0x000fea0003800000 */
.L_x_260:
        /* <DEDUP_REMOVED lines=9> */
.L_x_263:
[----:B------:R-:W-:Y:S05]  /*ad20*/  BSYNC B1 ;  /* 0x0000000000017941 */ /* 0x000fea0003800000 */
.L_x_262:
        /* <DEDUP_REMOVED lines=9> */
.L_x_265:
[----:B------:R-:W-:Y:S05]  /*adc0*/  BSYNC B1 ;  /* 0x0000000000017941 */ /* 0x000fea0003800000 */
.L_x_264:
        /* <DEDUP_REMOVED lines=9> */
.L_x_267:
[----:B------:R-:W-:Y:S05]  /*ae60*/  BSYNC B1 ;  /* 0x0000000000017941 */ /* 0x000fea0003800000 */
.L_x_266:
        /* <DEDUP_REMOVED lines=9> */
.L_x_269:
[----:B------:R-:W-:Y:S05]  /*af00*/  BSYNC B1 ;  /* 0x0000000000017941 */ /* 0x000fea0003800000 */
.L_x_268:
        /* <DEDUP_REMOVED lines=10> */
.L_x_271:
[----:B------:R-:W-:Y:S05]  /*afb0*/  BSYNC B1 ;  /* 0x0000000000017941 */ /* 0x000fea0003800000 */
.L_x_270:
        /* <DEDUP_REMOVED lines=10> */
.L_x_273:
[----:B------:R-:W-:Y:S05]  /*b060*/  BSYNC B1 ;  /* 0x0000000000017941 */ /* 0x000fea0003800000 */
.L_x_272:
        /* <DEDUP_REMOVED lines=9> */
.L_x_275:
[----:B------:R-:W-:Y:S05]  /*b100*/  BSYNC B1 ;  /* 0x0000000000017941 */ /* 0x000fea0003800000 */
.L_x_274:
        /* <DEDUP_REMOVED lines=9> */
.L_x_277:
[----:B------:R-:W-:Y:S05]  /*b1a0*/  BSYNC B1 ;  /* 0x0000000000017941 */ /* 0x000fea0003800000 */
.L_x_276:
        /* <DEDUP_REMOVED lines=10> */
.L_x_279:
[----:B------:R-:W-:Y:S05]  /*b250*/  BSYNC B1 ;  /* 0x0000000000017941 */ /* 0x000fea0003800000 */
.L_x_278:
        /* <DEDUP_REMOVED lines=10> */
.L_x_281:
[----:B------:R-:W-:Y:S05]  /*b300*/  BSYNC B1 ;  /* 0x0000000000017941 */ /* 0x000fea0003800000 */
.L_x_280:
        /* <DEDUP_REMOVED lines=9> */
.L_x_283:
[----:B------:R-:W-:Y:S05]  /*b3a0*/  BSYNC B1 ;  /* 0x0000000000017941 */ /* 0x000fea0003800000 */
.L_x_282:
        /* <DEDUP_REMOVED lines=9> */
.L_x_285:
[----:B------:R-:W-:Y:S05]  /*b440*/  BSYNC B1 ;  /* 0x0000000000017941 */ /* 0x000fea0003800000 */
.L_x_284:
        /* <DEDUP_REMOVED lines=9> */
.L_x_287:
[----:B------:R-:W-:Y:S05]  /*b4e0*/  BSYNC B1 ;  /* 0x0000000000017941 */ /* 0x000fea0003800000 */
.L_x_286:
        /* <DEDUP_REMOVED lines=9> */
.L_x_289:
[----:B------:R-:W-:Y:S05]  /*b580*/  BSYNC B1 ;  /* 0x0000000000017941 */ /* 0x000fea0003800000 */
.L_x_288:
        /* <DEDUP_REMOVED lines=9> */
.L_x_291:
[----:B------:R-:W-:Y:S05]  /*b620*/  BSYNC B1 ;  /* 0x0000000000017941 */ /* 0x000fea0003800000 */
.L_x_290:
        /* <DEDUP_REMOVED lines=9> */
.L_x_293:
[----:B------:R-:W-:Y:S05]  /*b6c0*/  BSYNC B1 ;  /* 0x0000000000017941 */ /* 0x000fea0003800000 */
.L_x_292:
        /* <DEDUP_REMOVED lines=9> */
.L_x_295:
[----:B------:R-:W-:Y:S05]  /*b760*/  BSYNC B1 ;  /* 0x0000000000017941 */ /* 0x000fea0003800000 */
.L_x_294:
        /* <DEDUP_REMOVED lines=9> */
.L_x_297:
[----:B------:R-:W-:Y:S05]  /*b800*/  BSYNC B1 ;  /* 0x0000000000017941 */ /* 0x000fea0003800000 */
.L_x_296:
        /* <DEDUP_REMOVED lines=9> */
.L_x_299:
[----:B------:R-:W-:Y:S05]  /*b8a0*/  BSYNC B1 ;  /* 0x0000000000017941 */ /* 0x000fea0003800000 */
.L_x_298:
        /* <DEDUP_REMOVED lines=9> */
.L_x_301:
[----:B------:R-:W-:Y:S05]  /*b940*/  BSYNC B1 ;  /* 0x0000000000017941 */ /* 0x000fea0003800000 */
.L_x_300:
        /* <DEDUP_REMOVED lines=9> */
.L_x_303:
[----:B------:R-:W-:Y:S05]  /*b9e0*/  BSYNC B1 ;  /* 0x0000000000017941 */ /* 0x000fea0003800000 */
.L_x_302:
        /* <DEDUP_REMOVED lines=9> */
.L_x_305:
[----:B------:R-:W-:Y:S05]  /*ba80*/  BSYNC B1 ;  /* 0x0000000000017941 */ /* 0x000fea0003800000 */
.L_x_304:
        /* <DEDUP_REMOVED lines=9> */
.L_x_307:
[----:B------:R-:W-:Y:S05]  /*bb20*/  BSYNC B1 ;  /* 0x0000000000017941 */ /* 0x000fea0003800000 */
.L_x_306:
        /* <DEDUP_REMOVED lines=9> */
.L_x_309:
[----:B------:R-:W-:Y:S05]  /*bbc0*/  BSYNC B1 ;  /* 0x0000000000017941 */ /* 0x000fea0003800000 */
.L_x_308:
        /* <DEDUP_REMOVED lines=9> */
.L_x_311:
[----:B------:R-:W-:Y:S05]  /*bc60*/  BSYNC B1 ;  /* 0x0000000000017941 */ /* 0x000fea0003800000 */
.L_x_310:
        /* <DEDUP_REMOVED lines=9> */
.L_x_313:
[----:B------:R-:W-:Y:S05]  /*bd00*/  BSYNC B1 ;  /* 0x0000000000017941 */ /* 0x000fea0003800000 */
.L_x_312:
        /* <DEDUP_REMOVED lines=9> */
.L_x_315:
[----:B------:R-:W-:Y:S05]  /*bda0*/  BSYNC B1 ;  /* 0x0000000000017941 */ /* 0x000fea0003800000 */
.L_x_314:
        /* <DEDUP_REMOVED lines=9> */
.L_x_317:
[----:B------:R-:W-:Y:S05]  /*be40*/  BSYNC B1 ;  /* 0x0000000000017941 */ /* 0x000fea0003800000 */
.L_x_316:
        /* <DEDUP_REMOVED lines=9> */
.L_x_319:
[----:B------:R-:W-:Y:S05]  /*bee0*/  BSYNC B1 ;  /* 0x0000000000017941 */ /* 0x000fea0003800000 */
.L_x_318:
        /* <DEDUP_REMOVED lines=9> */
.L_x_321:
[----:B------:R-:W-:Y:S05]  /*bf80*/  BSYNC B1 ;  /* 0x0000000000017941 */ /* 0x000fea0003800000 */
.L_x_320:
        /* <DEDUP_REMOVED lines=9> */
.L_x_323:
[----:B------:R-:W-:Y:S05]  /*c020*/  BSYNC B1 ;  /* 0x0000000000017941 */ /* 0x000fea0003800000 */
.L_x_322:
        /* <DEDUP_REMOVED lines=9> */
.L_x_325:
[----:B------:R-:W-:Y:S05]  /*c0c0*/  BSYNC B1 ;  /* 0x0000000000017941 */ /* 0x000fea0003800000 */
.L_x_324:
        /* <DEDUP_REMOVED lines=9> */
.L_x_327:
[----:B------:R-:W-:Y:S05]  /*c160*/  BSYNC B1 ;  /* 0x0000000000017941 */ /* 0x000fea0003800000 */
.L_x_326:
        /* <DEDUP_REMOVED lines=9> */
.L_x_329:
[----:B------:R-:W-:Y:S05]  /*c200*/  BSYNC B1 ;  /* 0x0000000000017941 */ /* 0x000fea0003800000 */
.L_x_328:
        /* <DEDUP_REMOVED lines=9> */
.L_x_331:
[----:B------:R-:W-:Y:S05]  /*c2a0*/  BSYNC B1 ;  /* 0x0000000000017941 */ /* 0x000fea0003800000 */
.L_x_330:
        /* <DEDUP_REMOVED lines=9> */
.L_x_333:
[----:B------:R-:W-:Y:S05]  /*c340*/  BSYNC B1 ;  /* 0x0000000000017941 */ /* 0x000fea0003800000 */
.L_x_332:
[----:B------:R-:W-:Y:S05]  /*c350*/  @!P0 BRA `(.L_x_334) ;  /* 0x0000002c00188947 */ /* 0x000fea0003800000 */
[----:B-----5:R-:W-:-:S04]  /*c360*/  IMAD.U32 R3, R162, 0x10000, RZ ;  /* 0x00010000a2037824 */ /* 0x020fc800078e00ff */
[----:B0-----:R-:W-:-:S04]  /*c370*/  FMUL R0, R3, R184 ;  /* 0x000000b803007220 */ /* 0x001fc80000400000 */
[----:B------:R-:W-:-:S05]  /*c380*/  FFMA R0, R31, R185, R0 ;  /* 0x000000b91f007223 */ /* 0x000fca0000000000 */
[----:B------:R-:W-:-:S05]  /*c390*/  F2FP.BF16.F32.PACK_AB R0, RZ, R0 ;  /* 0x00000000ff00723e */ /* 0x000fca00000010ff */
[----:B------:R0:W-:Y:S01]  /*c3a0*/  STG.E.U16 desc[UR40][R8.64+0x92], R0 ;  /* 0x0000920008007986 */ /* 0x0001e2000c101528 */
[----:B------:R-:W-:Y:S05]  /*c3b0*/  BRA `(.L_x_334) ;  /* 0x0000002c00007947 */ /* 0x000fea0003800000 */
.L_x_29:
[----:B------:R-:W-:Y:S01]  /*c3c0*/  ULDC.64 UR4, c[0x0][0x5c0] ;  /* 0x0001700000047ab9 */ /* 0x000fe20000000a00 */
[-C--:B------:R-:W-:Y:S01]  /*c3d0*/  FMUL R176, R176, R185.reuse ;  /* 0x000000b9b0b07220 */ /* 0x080fe20000400000 */
[----:B------:R-:W-:Y:S01]  /*c3e0*/  LEA R4, P2, R186, UR4, 0x1 ;  /* 0x00000004ba047c11 */ /* 0x000fe2000f8408ff */
[----:B------:R-:W-:Y:S01]  /*c3f0*/  IMAD.SHL.U32 R11, R6, 0x10, RZ ;  /* 0x00000010060b7824 */ /* 0x000fe200078e00ff */
[----:B------:R-:W-:Y:S01]  /*c400*/  ISETP.GT.AND P3, PT, R0, 0x1, PT ;  /* 0x000000010000780c */ /* 0x000fe20003f64270 */
[-C--:B------:R-:W-:Y:S01]  /*c410*/  FMUL R177, R177, R185.reuse ;  /* 0x000000b9b1b17220 */ /* 0x080fe20000400000 */
[----:B------:R-:W-:Y:S01]  /*c420*/  F2FP.BF16.F32.PACK_AB R176, RZ, R176 ;  /* 0x000000b0ffb0723e */ /* 0x000fe200000010ff */
[-C--:B------:R-:W-:Y:S01]  /*c430*/  FMUL R178, R178, R185.reuse ;  /* 0x000000b9b2b27220 */ /* 0x080fe20000400000 */
[----:B------:R-:W-:Y:S01]  /*c440*/  LEA.HI.X R5, R186, UR5, R195, 0x1, P2 ;  /* 0x00000005ba057c11 */ /* 0x000fe200090f0cc3 */
[-C--:B------:R-:W-:Y:S01]  /*c450*/  FMUL R179, R179, R185.reuse ;  /* 0x000000b9b3b37220 */ /* 0x080fe20000400000 */
[C---:B------:R-:W-:Y:S01]  /*c460*/  ISETP.GT.AND P2, PT, R3.reuse, RZ, P3 ;  /* 0x000000ff0300720c */ /* 0x040fe20001f44270 */
[-C--:B------:R-:W-:Y:S01]  /*c470*/  FMUL R180, R180, R185.reuse ;  /* 0x000000b9b4b47220 */ /* 0x080fe20000400000 */
[C---:B------:R-:W-:Y:S01]  /*c480*/  ISETP.GT.AND P5, PT, R3.reuse, 0x8, P0 ;  /* 0x000000080300780c */ /* 0x040fe200007a4270 */
[----:B------:R-:W-:Y:S01]  /*c490*/  @P1 STG.E.U16 desc[UR40][R4.64], R176 ;  /* 0x000000b004001986 */ /* 0x000fe2000c101528 */
[----:B------:R-:W-:Y:S01]  /*c4a0*/  ISETP.GT.AND P1, PT, R3, 0x8, P3 ;  /* 0x000000080300780c */ /* 0x000fe20001f24270 */
[-C--:B------:R-:W-:Y:S01]  /*c4b0*/  FMUL R181, R181, R185.reuse ;  /* 0x000000b9b5b57220 */ /* 0x080fe20000400000 */
[----:B------:R-:W-:Y:S01]  /*c4c0*/  SHF.L.U64.HI R9, R6, 0x4, R7 ;  /* 0x0000000406097819 */ /* 0x000fe20000010207 */
[-C--:B------:R-:W-:Y:S01]  /*c4d0*/  FMUL R182, R182, R185.reuse ;  /* 0x000000b9b6b67220 */ /* 0x080fe20000400000 */
[----:B------:R-:W-:Y:S01]  /*c4e0*/  IADD3 R12, P4, R11, R4, RZ ;  /* 0x000000040b0c7210 */ /* 0x000fe20007f9e0ff */
[----:B------:R-:W-:Y:S01]  /*c4f0*/  FMUL R183, R183, R185 ;  /* 0x000000b9b7b77220 */ /* 0x000fe20000400000 */
[----:B------:R-:W-:Y:S01]  /*c500*/  F2FP.BF16.F32.PACK_AB R177, RZ, R177 ;  /* 0x000000b1ffb1723e */ /* 0x000fe200000010ff */
[----:B------:R-:W-:Y:S01]  /*c510*/  FMUL R168, R168, R185 ;  /* 0x000000b9a8a87220 */ /* 0x000fe20000400000 */
[----:B------:R-:W-:Y:S01]  /*c520*/  F2FP.BF16.F32.PACK_AB R178, RZ, R178 ;  /* 0x000000b2ffb2723e */ /* 0x000fe200000010ff */
[----:B------:R-:W-:Y:S01]  /*c530*/  IMAD.X R13, R9, 0x1, R5, P4 ;  /* 0x00000001090d7824 */ /* 0x000fe200020e0605 */
[----:B------:R-:W-:Y:S01]  /*c540*/  F2FP.BF16.F32.PACK_AB R179, RZ, R179 ;  /* 0x000000b3ffb3723e */ /* 0x000fe200000010ff */
[----:B------:R-:W-:Y:S01]  /*c550*/  @P2 STG.E.U16 desc[UR40][R4.64+0x2], R177 ;  /* 0x000002b104002986 */ /* 0x000fe2000c101528 */
[----:B------:R-:W-:Y:S01]  /*c560*/  ISETP.GT.AND P2, PT, R0, 0x8, PT ;  /* 0x000000080000780c */ /* 0x000fe20003f44270 */
[----:B------:R-:W-:Y:S01]  /*c570*/  IMAD R2, R7, 0xf0, RZ ;  /* 0x000000f007027824 */ /* 0x000fe200078e02ff */
[----:B------:R-:W-:Y:S01]  /*c580*/  F2FP.BF16.F32.PACK_AB R180, RZ, R180 ;  /* 0x000000b4ffb4723e */ /* 0x000fe200000010ff */
[----:B------:R-:W-:Y:S01]  /*c590*/  @P5 STG.E.U16 desc[UR40][R12.64], R178 ;  /* 0x000000b20c005986 */ /* 0x000fe2000c101528 */
[----:B------:R-:W-:Y:S01]  /*c5a0*/  ISETP.GT.AND P5, PT, R3, RZ, P2 ;  /* 0x000000ff0300720c */ /* 0x000fe200017a4270 */
[----:B------:R-:W-:Y:S01]  /*c5b0*/  IMAD.WIDE.U32 R14, R6, 0xf0, R12 ;  /* 0x000000f0060e7825 */ /* 0x000fe200078e000c */
[----:B------:R-:W-:Y:S01]  /*c5c0*/  F2FP.BF16.F32.PACK_AB R181, RZ, R181 ;  /* 0x000000b5ffb5723e */ /* 0x000fe200000010ff */
[----:B------:R-:W-:Y:S01]  /*c5d0*/  @P1 STG.E.U16 desc[UR40][R12.64+0x2], R179 ;  /* 0x000002b30c001986 */ /* 0x000fe2000c101528 */
[----:B------:R-:W-:Y:S01]  /*c5e0*/  ISETP.GT.AND P1, PT, R0, 0x9, PT ;  /* 0x000000090000780c */ /* 0x000fe20003f24270 */
[-C--:B------:R-:W-:Y:S01]  /*c5f0*/  FMUL R169, R169, R185.reuse ;  /* 0x000000b9a9a97220 */ /* 0x080fe20000400000 */
[----:B------:R-:W-:Y:S01]  /*c600*/  F2FP.BF16.F32.PACK_AB R182, RZ, R182 ;  /* 0x000000b6ffb6723e */ /* 0x000fe200000010ff */
[----:B------:R-:W-:Y:S01]  /*c610*/  IMAD.IADD R15, R2, 0x1, R15 ;  /* 0x00000001020f7824 */ /* 0x000fe200078e020f */
[----:B------:R-:W-:Y:S01]  /*c620*/  ISETP.GT.AND P4, PT, R3, RZ, P1 ;  /* 0x000000ff0300720c */ /* 0x000fe20000f84270 */
[----:B------:R-:W-:Y:S01]  /*c630*/  FMUL R170, R170, R185 ;  /* 0x000000b9aaaa7220 */ /* 0x000fe20000400000 */
[----:B------:R-:W-:Y:S01]  /*c640*/  F2FP.BF16.F32.PACK_AB R183, RZ, R183 ;  /* 0x000000b7ffb7723e */ /* 0x000fe200000010ff */
[-C--:B------:R-:W-:Y:S01]  /*c650*/  FMUL R171, R171, R185.reuse ;  /* 0x000000b9abab7220 */ /* 0x080fe20000400000 */
[----:B------:R-:W-:Y:S01]  /*c660*/  F2FP.BF16.F32.PACK_AB R168, RZ, R168 ;  /* 0x000000a8ffa8723e */ /* 0x000fe200000010ff */
[----:B------:R-:W-:Y:S01]  /*c670*/  @P5 STG.E.U16 desc[UR40][R4.64+0x10], R180 ;  /* 0x000010b404005986 */ /* 0x000fe2000c101528 */
[----:B------:R-:W-:Y:S01]  /*c680*/  ISETP.GT.AND P5, PT, R3, 0x8, P2 ;  /* 0x000000080300780c */ /* 0x000fe200017a4270 */
[----:B------:R-:W-:Y:S01]  /*c690*/  FMUL R172, R172, R185 ;  /* 0x000000b9acac7220 */ /* 0x000fe20000400000 */
[----:B------:R-:W-:Y:S01]  /*c6a0*/  F2FP.BF16.F32.PACK_AB R169, RZ, R169 ;  /* 0x000000a9ffa9723e */ /* 0x000fe200000010ff */
[-C--:B------:R-:W-:Y:S01]  /*c6b0*/  FMUL R173, R173, R185.reuse ;  /* 0x000000b9adad7220 */ /* 0x080fe20000400000 */
[----:B------:R-:W-:Y:S01]  /*c6c0*/  F2FP.BF16.F32.PACK_AB R170, RZ, R170 ;  /* 0x000000aaffaa723e */ /* 0x000fe200000010ff */
[----:B------:R-:W-:Y:S01]  /*c6d0*/  FMUL R174, R174, R185 ;  /* 0x000000b9aeae7220 */ /* 0x000fe20000400000 */
[----:B------:R-:W-:Y:S01]  /*c6e0*/  F2FP.BF16.F32.PACK_AB R171, RZ, R171 ;  /* 0x000000abffab723e */ /* 0x000fe200000010ff */
[----:B------:R-:W-:Y:S01]  /*c6f0*/  @P4 STG.E.U16 desc[UR40][R4.64+0x12], R181 ;  /* 0x000012b504004986 */ /* 0x000fe2000c101528 */
[----:B------:R-:W-:Y:S01]  /*c700*/  ISETP.GT.AND P4, PT, R3, 0x8, P1 ;  /* 0x000000080300780c */ /* 0x000fe20000f84270 */
[----:B------:R-:W-:Y:S01]  /*c710*/  FMUL R175, R175, R185 ;  /* 0x000000b9afaf7220 */ /* 0x000fe20000400000 */
[----:B------:R-:W-:Y:S01]  /*c720*/  F2FP.BF16.F32.PACK_AB R172, RZ, R172 ;  /* 0x000000acffac723e */ /* 0x000fe200000010ff */
[----:B------:R-:W-:Y:S01]  /*c730*/  IMAD.SHL.U32 R8, R6, 0x100, RZ ;  /* 0x0000010006087824 */ /* 0x000fe200078e00ff */
[----:B------:R-:W-:Y:S01]  /*c740*/  F2FP.BF16.F32.PACK_AB R173, RZ, R173 ;  /* 0x000000adffad723e */ /* 0x000fe200000010ff */
[----:B------:R-:W-:Y:S01]  /*c750*/  @P5 STG.E.U16 desc[UR40][R12.64+0x10], R182 ;  /* 0x000010b60c005986 */ /* 0x000fe2000c101528 */
[----:B------:R-:W-:Y:S01]  /*c760*/  ISETP.GT.AND P5, PT, R3, 0x80, P0 ;  /* 0x000000800300780c */ /* 0x000fe200007a4270 */
[-C--:B------:R-:W-:Y:S01]  /*c770*/  FMUL R160, R160, R185.reuse ;  /* 0x000000b9a0a07220 */ /* 0x080fe20000400000 */
[----:B------:R-:W-:Y:S01]  /*c780*/  F2FP.BF16.F32.PACK_AB R174, RZ, R174 ;  /* 0x000000aeffae723e */ /* 0x000fe200000010ff */
[----:B------:R-:W-:Y:S01]  /*c790*/  FMUL R161, R161, R185 ;  /* 0x000000b9a1a17220 */ /* 0x000fe20000400000 */
[----:B------:R-:W-:Y:S01]  /*c7a0*/  F2FP.BF16.F32.PACK_AB R175, RZ, R175 ;  /* 0x000000afffaf723e */ /* 0x000fe200000010ff */
[-C--:B------:R-:W-:Y:S01]  /*c7b0*/  FMUL R162, R162, R185.reuse ;  /* 0x000000b9a2a27220 */ /* 0x080fe20000400000 */
[----:B------:R-:W-:Y:S01]  /*c7c0*/  SHF.L.U64.HI R10, R6, 0x8, R7 ;  /* 0x00000008060a7819 */ /* 0x000fe20000010207 */
[----:B------:R-:W-:Y:S01]  /*c7d0*/  @P4 STG.E.U16 desc[UR40][R12.64+0x12], R183 ;  /* 0x000012b70c004986 */ /* 0x000fe2000c101528 */
[----:B------:R-:W-:Y:S01]  /*c7e0*/  ISETP.GT.AND P4, PT, R3, 0x80, P3 ;  /* 0x000000800300780c */ /* 0x000fe20001f84270 */
[-C--:B------:R-:W-:Y:S01]  /*c7f0*/  FMUL R163, R163, R185.reuse ;  /* 0x000000b9a3a37220 */ /* 0x080fe20000400000 */
[----:B------:R-:W-:Y:S01]  /*c800*/  F2FP.BF16.F32.PACK_AB R160, RZ, R160 ;  /* 0x000000a0ffa0723e */ /* 0x000fe200000010ff */
[----:B------:R-:W-:Y:S01]  /*c810*/  FMUL R164, R164, R185 ;  /* 0x000000b9a4a47220 */ /* 0x000fe20000400000 */
[----:B------:R-:W-:Y:S01]  /*c820*/  F2FP.BF16.F32.PACK_AB R161, RZ, R161 ;  /* 0x000000a1ffa1723e */ /* 0x000fe200000010ff */
[----:B------:R0:W-:Y:S01]  /*c830*/  @P5 STG.E.U16 desc[UR40][R14.64], R168 ;  /* 0x000000a80e005986 */ /* 0x0001e2000c101528 */
[----:B------:R-:W-:Y:S01]  /*c840*/  IADD3 R20, P5, R11, R14, RZ ;  /* 0x0000000e0b147210 */ /* 0x000fe20007fbe0ff */
[-C--:B------:R-:W-:Y:S01]  /*c850*/  FMUL R165, R165, R185.reuse ;  /* 0x000000b9a5a57220 */ /* 0x080fe20000400000 */
[----:B------:R-:W-:Y:S01]  /*c860*/  F2FP.BF16.F32.PACK_AB R162, RZ, R162 ;  /* 0x000000a2ffa2723e */ /* 0x000fe200000010ff */
[----:B------:R-:W-:Y:S01]  /*c870*/  FMUL R166, R166, R185 ;  /* 0x000000b9a6a67220 */ /* 0x000fe20000400000 */
[----:B------:R-:W-:Y:S01]  /*c880*/  F2FP.BF16.F32.PACK_AB R163, RZ, R163 ;  /* 0x000000a3ffa3723e */ /* 0x000fe200000010ff */
[--C-:B------:R-:W-:Y:S01]  /*c890*/  IMAD.X R21, R9, 0x1, R15.reuse, P5 ;  /* 0x0000000109157824 */ /* 0x100fe200028e060f */
[C---:B------:R-:W-:Y:S01]  /*c8a0*/  ISETP.GT.AND P5, PT, R3.reuse, 0x88, P3 ;  /* 0x000000880300780c */ /* 0x040fe20001fa4270 */
[----:B------:R1:W-:Y:S01]  /*c8b0*/  @P4 STG.E.U16 desc[UR40][R14.64+0x2], R169 ;  /* 0x000002a90e004986 */ /* 0x0003e2000c101528 */
[----:B------:R-:W-:Y:S01]  /*c8c0*/  ISETP.GT.AND P4, PT, R3, 0x88, P0 ;  /* 0x000000880300780c */ /* 0x000fe20000784270 */
[-C--:B------:R-:W-:Y:S01]  /*c8d0*/  FMUL R167, R167, R185.reuse ;  /* 0x000000b9a7a77220 */ /* 0x080fe20000400000 */
[----:B------:R-:W-:Y:S01]  /*c8e0*/  F2FP.BF16.F32.PACK_AB R164, RZ, R164 ;  /* 0x000000a4ffa4723e */ /* 0x000fe200000010ff */
[----:B------:R-:W-:Y:S01]  /*c8f0*/  FMUL R152, R152, R185 ;  /* 0x000000b998987220 */ /* 0x000fe20000400000 */
[----:B------:R-:W-:Y:S01]  /*c900*/  F2FP.BF16.F32.PACK_AB R165, RZ, R165 ;  /* 0x000000a5ffa5723e */ /* 0x000fe200000010ff */
        /* <DEDUP_REMOVED lines=22> */
[----:B------:R2:W-:Y:S01]  /*ca70*/  @P4 STG.E.U16 desc[UR40][R14.64+0x10], R172 ;  /* 0x000010ac0e004986 */ /* 0x0005e2000c101528 */
[----:B------:R-:W-:Y:S01]  /*ca80*/  ISETP.GT.AND P4, PT, R3, 0x88, P2 ;  /* 0x000000880300780c */ /* 0x000fe20001784270 */
[----:B------:R-:W-:Y:S01]  /*ca90*/  FMUL R147, R147, R185 ;  /* 0x000000b993937220 */ /* 0x000fe20000400000 */
[----:B------:R-:W-:Y:S01]  /*caa0*/  F2FP.BF16.F32.PACK_AB R159, RZ, R159 ;  /* 0x0000009fff9f723e */ /* 0x000fe200000010ff */
[----:B0-----:R-:W-:Y:S01]  /*cab0*/  @P5 IMAD.MOV.U32 R168, RZ, RZ, R14 ;  /* 0x000000ffffa85224 */ /* 0x001fe200078e000e */
[----:B------:R-:W-:Y:S01]  /*cac0*/  F2FP.BF16.F32.PACK_AB R144, RZ, R144 ;  /* 0x00000090ff90723e */ /* 0x000fe200000010ff */
[----:B-1----:R-:W-:-:S02]  /*cad0*/  @P5 IMAD.MOV.U32 R169, RZ, RZ, R15 ;  /* 0x000000ffffa95224 */ /* 0x002fc400078e000f */
[----:B------:R-:W-:Y:S01]  /*cae0*/  FMUL R146, R146, R185 ;  /* 0x000000b992927220 */ /* 0x000fe20000400000 */
        /* <DEDUP_REMOVED lines=8> */
[----:B--2---:R-:W-:Y:S01]  /*cb70*/  IADD3 R14, P4, R8, R14, RZ ;  /* 0x0000000e080e7210 */ /* 0x004fe20007f9e0ff */
[-C--:B------:R-:W-:Y:S01]  /*cb80*/  FMUL R150, R150, R185.reuse ;  /* 0x000000b996967220 */ /* 0x080fe20000400000 */
[----:B------:R-:W-:Y:S01]  /*cb90*/  F2FP.BF16.F32.PACK_AB R148, RZ, R148 ;  /* 0x00000094ff94723e */ /* 0x000fe200000010ff */
[----:B------:R-:W-:Y:S01]  /*cba0*/  FMUL R151, R151, R185 ;  /* 0x000000b997977220 */ /* 0x000fe20000400000 */
[----:B------:R-:W-:Y:S01]  /*cbb0*/  F2FP.BF16.F32.PACK_AB R149, RZ, R149 ;  /* 0x00000095ff95723e */ /* 0x000fe200000010ff */
[----:B------:R-:W-:Y:S01]  /*cbc0*/  IMAD.X R15, R10, 0x1, R15, P4 ;  /* 0x000000010a0f7824 */ /* 0x000fe200020e060f */
[C---:B------:R-:W-:Y:S01]  /*cbd0*/  ISETP.GT.AND P4, PT, R3.reuse, 0x100, P3 ;  /* 0x000001000300780c */ /* 0x040fe20001f84270 */
[-C--:B------:R-:W-:Y:S01]  /*cbe0*/  FMUL R136, R136, R185.reuse ;  /* 0x000000b988887220 */ /* 0x080fe20000400000 */
[----:B------:R-:W-:Y:S01]  /*cbf0*/  F2FP.BF16.F32.PACK_AB R150, RZ, R150 ;  /* 0x00000096ff96723e */ /* 0x000fe200000010ff */
[----:B------:R0:W-:Y:S01]  /*cc00*/  @P5 STG.E.U16 desc[UR40][R20.64+0x12], R175 ;  /* 0x000012af14005986 */ /* 0x0001e2000c101528 */
        /* <DEDUP_REMOVED lines=14> */
[----:B0-----:R-:W-:Y:S01]  /*ccf0*/  IADD3 R20, P5, R11, R14, RZ ;  /* 0x0000000e0b147210 */ /* 0x001fe20007fbe0ff */
[----:B------:R-:W-:Y:S01]  /*cd00*/  FMUL R143, R143, R185 ;  /* 0x000000b98f8f7220 */ /* 0x000fe20000400000 */
[----:B------:R-:W-:Y:S01]  /*cd10*/  F2FP.BF16.F32.PACK_AB R141, RZ, R141 ;  /* 0x0000008dff8d723e */ /* 0x000fe200000010ff */
[----:B------:R0:W-:Y:S01]  /*cd20*/  @P4 STG.E.U16 desc[UR40][R14.64+0x2], R161 ;  /* 0x000002a10e004986 */ /* 0x0001e2000c101528 */
[----:B------:R-:W-:Y:S01]  /*cd30*/  ISETP.GT.AND P4, PT, R3, 0x108, P0 ;  /* 0x000001080300780c */ /* 0x000fe20000784270 */
[----:B------:R-:W-:Y:S01]  /*cd40*/  IMAD.X R21, R9, 0x1, R15, P5 ;  /* 0x0000000109157824 */ /* 0x000fe200028e060f */
        /* <DEDUP_REMOVED lines=11> */
[----:B------:R-:W-:Y:S01]  /*ce00*/  @P4 STG.E.U16 desc[UR40][R20.64], R162 ;  /* 0x000000a214004986 */ /* 0x000fe2000c101528 */
[----:B------:R-:W-:Y:S01]  /*ce10*/  ISETP.GT.AND P4, PT, R3, 0x100, P2 ;  /* 0x000001000300780c */ /* 0x000fe20001784270 */
[-C--:B------:R-:W-:Y:S01]  /*ce20*/  FMUL R133, R133, R185.reuse ;  /* 0x000000b985857220 */ /* 0x080fe20000400000 */
[----:B------:R-:W-:Y:S01]  /*ce30*/  PRMT R19, R130, 0x7610, R19 ;  /* 0x0000761082137816 */ /* 0x000fe20000000013 */
[----:B------:R-:W-:Y:S01]  /*ce40*/  @P5 STG.E.U16 desc[UR40][R20.64+0x2], R163 ;  /* 0x000002a314005986 */ /* 0x000fe2000c101528 */
        /* <DEDUP_REMOVED lines=9> */
[----:B------:R2:W-:Y:S01]  /*cee0*/  @P4 STG.E.U16 desc[UR40][R14.64+0x10], R164 ;  /* 0x000010a40e004986 */ /* 0x0005e2000c101528 */
[----:B------:R-:W-:Y:S01]  /*cef0*/  ISETP.GT.AND P4, PT, R3, 0x108, P2 ;  /* 0x000001080300780c */ /* 0x000fe20001784270 */
[----:B------:R-:W-:Y:S01]  /*cf00*/  FMUL R122, R122, R185 ;  /* 0x000000b97a7a7220 */ /* 0x000fe20000400000 */
[----:B------:R-:W-:Y:S01]  /*cf10*/  F2FP.BF16.F32.PACK_AB R120, RZ, R120 ;  /* 0x00000078ff78723e */ /* 0x000fe200000010ff */
[----:B-1----:R-:W-:Y:S01]  /*cf20*/  @P5 IMAD.MOV.U32 R160, RZ, RZ, R14 ;  /* 0x000000ffffa05224 */ /* 0x002fe200078e000e */
[----:B------:R-:W-:Y:S01]  /*cf30*/  F2FP.BF16.F32.PACK_AB R121, RZ, R121 ;  /* 0x00000079ff79723e */ /* 0x000fe200000010ff */
[--C-:B0-----:R-:W-:Y:S01]  /*cf40*/  @P5 IMAD.MOV.U32 R161, RZ, RZ, R15.reuse ;  /* 0x000000ffffa15224 */ /* 0x101fe200078e000f */
[----:B------:R-:W-:Y:S01]  /*cf50*/  F2FP.BF16.F32.PACK_AB R122, RZ, R122 ;  /* 0x0000007aff7a723e */ /* 0x000fe200000010ff */
[-C--:B------:R-:W-:Y:S01]  /*cf60*/  FMUL R123, R123, R185.reuse ;  /* 0x000000b97b7b7220 */ /* 0x080fe20000400000 */
[-C--:B------:R-:W-:Y:S01]  /*cf70*/  FMUL R125, R125, R185.reuse ;  /* 0x000000b97d7d7220 */ /* 0x080fe20000400000 */
[-C--:B------:R-:W-:Y:S01]  /*cf80*/  FMUL R124, R124, R185.reuse ;  /* 0x000000b97c7c7220 */ /* 0x080fe20000400000 */
[----:B------:R-:W-:Y:S01]  /*cf90*/  @P5 STG.E.U16 desc[UR40][R160.64+0x12], R165 ;  /* 0x000012a5a0005986 */ /* 0x000fe2000c101528 */
[----:B------:R-:W-:Y:S01]  /*cfa0*/  ISETP.GT.AND P5, PT, R3, 0x108, P1 ;  /* 0x000001080300780c */ /* 0x000fe20000fa4270 */
[----:B------:R-:W-:Y:S01]  /*cfb0*/  FMUL R126, R126, R185 ;  /* 0x000000b97e7e7220 */ /* 0x000fe20000400000 */
[----:B------:R-:W-:Y:S01]  /*cfc0*/  F2FP.BF16.F32.PACK_AB R123, RZ, R123 ;  /* 0x0000007bff7b723e */ /* 0x000fe200000010ff */
[----:B------:R-:W-:Y:S01]  /*cfd0*/  @P4 STG.E.U16 desc[UR40][R20.64+0x10], R166 ;  /* 0x000010a614004986 */ /* 0x000fe2000c101528 */
[----:B--2---:R-:W-:Y:S01]  /*cfe0*/  IADD3 R14, P4, R8, R14, RZ ;  /* 0x0000000e080e7210 */ /* 0x004fe20007f9e0ff */
[----:B------:R-:W-:Y:S01]  /*cff0*/  FMUL R127, R127, R185 ;  /* 0x000000b97f7f7220 */ /* 0x000fe20000400000 */
[----:B------:R-:W-:Y:S01]  /*d000*/  F2FP.BF16.F32.PACK_AB R125, RZ, R125 ;  /* 0x0000007dff7d723e */ /* 0x000fe200000010ff */
[-C--:B------:R-:W-:Y:S01]  /*d010*/  FMUL R112, R112, R185.reuse ;  /* 0x000000b970707220 */ /* 0x080fe20000400000 */
[----:B------:R-:W-:Y:S01]  /*d020*/  F2FP.BF16.F32.PACK_AB R124, RZ, R124 ;  /* 0x0000007cff7c723e */ /* 0x000fe200000010ff */
[----:B------:R-:W-:Y:S01]  /*d030*/  IMAD.X R15, R10, 0x1, R15, P4 ;  /* 0x000000010a0f7824 */ /* 0x000fe200020e060f */
[----:B------:R-:W-:Y:S01]  /*d040*/  ISETP.GT.AND P4, PT, R3, 0x180, P3 ;  /* 0x000001800300780c */ /* 0x000fe20001f84270 */
[-C--:B------:R-:W-:Y:S01]  /*d050*/  FMUL R113, R113, R185.reuse ;  /* 0x000000b971717220 */ /* 0x080fe20000400000 */
[C---:B------:R-:W-:Y:S01]  /*d060*/  ISETP.GT.AND P3, PT, R3.reuse, 0x188, P3 ;  /* 0x000001880300780c */ /* 0x040fe20001f64270 */
[----:B------:R0:W-:Y:S01]  /*d070*/  @P5 STG.E.U16 desc[UR40][R20.64+0x12], R167 ;  /* 0x000012a714005986 */ /* 0x0001e2000c101528 */
[----:B------:R-:W-:Y:S01]  /*d080*/  ISETP.GT.AND P5, PT, R3, 0x180, P0 ;  /* 0x000001800300780c */ /* 0x000fe200007a4270 */
[-C--:B------:R-:W-:Y:S01]  /*d090*/  FMUL R115, R115, R185.reuse ;  /* 0x000000b973737220 */ /* 0x080fe20000400000 */
        /* <DEDUP_REMOVED lines=9> */
[----:B------:R-:W-:Y:S01]  /*d130*/  FMUL R119, R119, R185 ;  /* 0x000000b977777220 */ /* 0x000fe20000400000 */
[----:B------:R-:W-:Y:S01]  /*d140*/  F2FP.BF16.F32.PACK_AB R115, RZ, R115 ;  /* 0x00000073ff73723e */ /* 0x000fe200000010ff */
[----:B------:R-:W-:Y:S01]  /*d150*/  @P5 STG.E.U16 desc[UR40][R14.64], R152 ;  /* 0x000000980e005986 */ /* 0x000fe2000c101528 */
[----:B0-----:R-:W-:Y:S01]  /*d160*/  IADD3 R20, P5, R11, R14, RZ ;  /* 0x0000000e0b147210 */ /* 0x001fe20007fbe0ff */
[-C--:B------:R-:W-:Y:S01]  /*d170*/  FMUL R104, R104, R185.reuse ;  /* 0x000000b968687220 */ /* 0x080fe20000400000 */
[----:B------:R-:W-:Y:S01]  /*d180*/  F2FP.BF16.F32.PACK_AB R114, RZ, R114 ;  /* 0x00000072ff72723e */ /* 0x000fe200000010ff */
[----:B------:R-:W-:Y:S01]  /*d190*/  @P4 STG.E.U16 desc[UR40][R14.64+0x2], R153 ;  /* 0x000002990e004986 */ /* 0x000fe2000c101528 */
[----:B------:R-:W-:Y:S01]  /*d1a0*/  ISETP.GT.AND P4, PT, R3, 0x180, P2 ;  /* 0x000001800300780c */ /* 0x000fe20001784270 */
[----:B------:R-:W-:Y:S01]  /*d1b0*/  IMAD.X R21, R9, 0x1, R15, P5 ;  /* 0x0000000109157824 */ /* 0x000fe200028e060f */
[----:B------:R-:W-:Y:S01]  /*d1c0*/  ISETP.GT.AND P2, PT, R3, 0x188, P2 ;  /* 0x000001880300780c */ /* 0x000fe20001744270 */
[-C--:B------:R-:W-:Y:S01]  /*d1d0*/  FMUL R105, R105, R185.reuse ;  /* 0x000000b969697220 */ /* 0x080fe20000400000 */
[----:B------:R-:W-:Y:S01]  /*d1e0*/  F2FP.BF16.F32.PACK_AB R116, RZ, R116 ;  /* 0x00000074ff74723e */ /* 0x000fe200000010ff */
[-C--:B------:R-:W-:Y:S01]  /*d1f0*/  FMUL R106, R106, R185.reuse ;  /* 0x000000b96a6a7220 */ /* 0x080fe20000400000 */
[----:B------:R-:W-:Y:S01]  /*d200*/  @P0 STG.E.U16 desc[UR40][R20.64], R154 ;  /* 0x0000009a14000986 */ /* 0x000fe2000c101528 */
[----:B------:R-:W-:Y:S01]  /*d210*/  ISETP.GT.AND P0, PT, R3, 0x180, P1 ;  /* 0x000001800300780c */ /* 0x000fe20000f04270 */
[-C--:B------:R-:W-:Y:S01]  /*d220*/  FMUL R107, R107, R185.reuse ;  /* 0x000000b96b6b7220 */ /* 0x080fe20000400000 */
[C---:B------:R-:W-:Y:S01]  /*d230*/  ISETP.GT.AND P1, PT, R3.reuse, 0x188, P1 ;  /* 0x000001880300780c */ /* 0x040fe20000f24270 */
[----:B------:R-:W-:Y:S01]  /*d240*/  @P3 STG.E.U16 desc[UR40][R20.64+0x2], R155 ;  /* 0x0000029b14003986 */ /* 0x000fe2000c101528 */
[----:B------:R-:W-:Y:S01]  /*d250*/  ISETP.GT.AND P3, PT, R0, 0x11, PT ;  /* 0x000000110000780c */ /* 0x000fe20003f64270 */
[----:B------:R-:W-:Y:S01]  /*d260*/  FMUL R108, R108, R185 ;  /* 0x000000b96c6c7220 */ /* 0x000fe20000400000 */
[----:B------:R-:W-:Y:S01]  /*d270*/  F2FP.BF16.F32.PACK_AB R117, RZ, R117 ;  /* 0x00000075ff75723e */ /* 0x000fe200000010ff */
[----:B------:R-:W-:Y:S01]  /*d280*/  @P4 STG.E.U16 desc[UR40][R14.64+0x10], R156 ;  /* 0x0000109c0e004986 */ /* 0x000fe2000c101528 */
[----:B------:R-:W-:Y:S01]  /*d290*/  ISETP.GT.AND P4, PT, R3, RZ, P3 ;  /* 0x000000ff0300720c */ /* 0x000fe20001f84270 */
[-C--:B------:R-:W-:Y:S01]  /*d2a0*/  FMUL R109, R109, R185.reuse ;  /* 0x000000b96d6d7220 */ /* 0x080fe20000400000 */
[----:B------:R-:W-:Y:S01]  /*d2b0*/  F2FP.BF16.F32.PACK_AB R118, RZ, R118 ;  /* 0x00000076ff76723e */ /* 0x000fe200000010ff */
[----:B------:R-:W-:Y:S01]  /*d2c0*/  FMUL R110, R110, R185 ;  /* 0x000000b96e6e7220 */ /* 0x000fe20000400000 */
[----:B------:R-:W-:Y:S01]  /*d2d0*/  F2FP.BF16.F32.PACK_AB R119, RZ, R119 ;  /* 0x00000077ff77723e */ /* 0x000fe200000010ff */
[----:B------:R0:W-:Y:S01]  /*d2e0*/  @P0 STG.E.U16 desc[UR40][R14.64+0x12], R157 ;  /* 0x0000129d0e000986 */ /* 0x0001e2000c101528 */
        /* <DEDUP_REMOVED lines=11> */
[----:B0-----:R-:W-:Y:S01]  /*d3a0*/  @P2 IMAD.MOV.U32 R14, RZ, RZ, R20 ;  /* 0x000000ffff0e2224 */ /* 0x001fe200078e0014 */
[----:B------:R-:W-:Y:S01]  /*d3b0*/  F2FP.BF16.F32.PACK_AB R110, RZ, R110 ;  /* 0x0000006eff6e723e */ /* 0x000fe200000010ff */
[----:B------:R-:W-:Y:S01]  /*d3c0*/  @P2 IMAD.MOV.U32 R15, RZ, RZ, R21 ;  /* 0x000000ffff0f2224 */ /* 0x000fe200078e0015 */
[----:B------:R-:W-:Y:S01]  /*d3d0*/  F2FP.BF16.F32.PACK_AB R111, RZ, R111 ;  /* 0x0000006fff6f723e */ /* 0x000fe200000010ff */
[-C--:B------:R-:W-:Y:S01]  /*d3e0*/  FMUL R100, R100, R185.reuse ;  /* 0x000000b964647220 */ /* 0x080fe20000400000 */
[----:B------:R-:W-:Y:S01]  /*d3f0*/  F2FP.BF16.F32.PACK_AB R96, RZ, R96 ;  /* 0x00000060ff60723e */ /* 0x000fe200000010ff */
[-C--:B------:R-:W-:Y:S01]  /*d400*/  FMUL R101, R101, R185.reuse ;  /* 0x000000b965657220 */ /* 0x080fe20000400000 */
[----:B------:R0:W-:Y:S01]  /*d410*/  @P2 STG.E.U16 desc[UR40][R14.64+0x10], R158 ;  /* 0x0000109e0e002986 */ /* 0x0001e2000c101528 */
[----:B------:R-:W-:Y:S01]  /*d420*/  ISETP.GT.AND P2, PT, R0, 0x10, PT ;  /* 0x000000100000780c */ /* 0x000fe20003f44270 */
[----:B------:R-:W-:Y:S01]  /*d430*/  FMUL R102, R102, R185 ;  /* 0x000000b966667220 */ /* 0x000fe20000400000 */
[----:B------:R-:W-:Y:S01]  /*d440*/  F2FP.BF16.F32.PACK_AB R97, RZ, R97 ;  /* 0x00000061ff61723e */ /* 0x000fe200000010ff */
[----:B------:R1:W-:Y:S01]  /*d450*/  @P1 STG.E.U16 desc[UR40][R20.64+0x12], R159 ;  /* 0x0000129f14001986 */ /* 0x0003e2000c101528 */
[----:B------:R-:W-:Y:S01]  /*d460*/  ISETP.GT.AND P0, PT, R3, RZ, P2 ;  /* 0x000000ff0300720c */ /* 0x000fe20001704270 */
[-C--:B------:R-:W-:Y:S01]  /*d470*/  FMUL R103, R103, R185.reuse ;  /* 0x000000b967677220 */ /* 0x080fe20000400000 */
[C---:B------:R-:W-:Y:S01]  /*d480*/  ISETP.GT.AND P1, PT, R3.reuse, 0x8, P3 ;  /* 0x000000080300780c */ /* 0x040fe20001f24270 */
[----:B------:R-:W-:Y:S01]  /*d490*/  @P4 STG.E.U16 desc[UR40][R4.64+0x22], R145 ;  /* 0x0000229104004986 */ /* 0x000fe2000c101528 */
[----:B------:R-:W-:Y:S01]  /*d4a0*/  ISETP.GT.AND P5, PT, R3, 0x8, P2 ;  /* 0x000000080300780c */ /* 0x000fe200017a4270 */
[----:B------:R-:W-:Y:S01]  /*d4b0*/  FMUL R88, R88, R185 ;  /* 0x000000b958587220 */ /* 0x000fe20000400000 */
[----:B------:R-:W-:Y:S01]  /*d4c0*/  F2FP.BF16.F32.PACK_AB R98, RZ, R98 ;  /* 0x00000062ff62723e */ /* 0x000fe200000010ff */
[----:B0-----:R-:W-:Y:S01]  /*d4d0*/  IMAD.WIDE.U32 R14, R6, 0xf0, R12 ;  /* 0x000000f0060e7825 */ /* 0x001fe200078e000c */
[----:B------:R-:W-:-:S03]  /*d4e0*/  F2FP.BF16.F32.PACK_AB R99, RZ, R99 ;  /* 0x00000063ff63723e */ /* 0x000fc600000010ff */
[-C--:B------:R-:W-:Y:S01]  /*d4f0*/  FMUL R89, R89, R185.reuse ;  /* 0x000000b959597220 */ /* 0x080fe20000400000 */
[----:B------:R-:W-:Y:S01]  /*d500*/  F2FP.BF16.F32.PACK_AB R100, RZ, R100 ;  /* 0x00000064ff64723e */ /* 0x000fe200000010ff */
[----:B------:R-:W-:Y:S01]  /*d510*/  IMAD.IADD R15, R2, 0x1, R15 ;  /* 0x00000001020f7824 */ /* 0x000fe200078e020f */
[----:B------:R-:W-:Y:S01]  /*d520*/  PRMT R2, R128, 0x7610, R2 ;  /* 0x0000761080027816 */ /* 0x000fe20000000002 */
[----:B------:R-:W-:Y:S01]  /*d530*/  @P0 STG.E.U16 desc[UR40][R4.64+0x20], R144 ;  /* 0x0000209004000986 */ /* 0x000fe2000c101528 */
[----:B------:R-:W-:Y:S01]  /*d540*/  ISETP.GT.AND P0, PT, R0, 0x18, PT ;  /* 0x000000180000780c */ /* 0x000fe20003f04270 */
[----:B------:R-:W-:Y:S01]  /*d550*/  FMUL R90, R90, R185 ;  /* 0x000000b95a5a7220 */ /* 0x000fe20000400000 */
[----:B------:R-:W-:Y:S01]  /*d560*/  F2FP.BF16.F32.PACK_AB R101, RZ, R101 ;  /* 0x00000065ff65723e */ /* 0x000fe200000010ff */
[----:B------:R-:W-:Y:S01]  /*d570*/  @P1 STG.E.U16 desc[UR40][R12.64+0x22], R147 ;  /* 0x000022930c001986 */ /* 0x000fe2000c101528 */
[----:B------:R-:W-:Y:S01]  /*d580*/  ISETP.GT.AND P1, PT, R0, 0x19, PT ;  /* 0x000000190000780c */ /* 0x000fe20003f24270 */
[-C--:B------:R-:W-:Y:S01]  /*d590*/  FMUL R91, R91, R185.reuse ;  /* 0x000000b95b5b7220 */ /* 0x080fe20000400000 */
[----:B------:R-:W-:Y:S01]  /*d5a0*/  F2FP.BF16.F32.PACK_AB R102, RZ, R102 ;  /* 0x00000066ff66723e */ /* 0x000fe200000010ff */
[----:B------:R-:W-:Y:S01]  /*d5b0*/  @P5 STG.E.U16 desc[UR40][R12.64+0x20], R146 ;  /* 0x000020920c005986 */ /* 0x000fe2000c101528 */
[----:B------:R-:W-:Y:S01]  /*d5c0*/  ISETP.GT.AND P5, PT, R3, RZ, P0 ;  /* 0x000000ff0300720c */ /* 0x000fe200007a4270 */
[-C--:B------:R-:W-:Y:S01]  /*d5d0*/  FMUL R93, R93, R185.reuse ;  /* 0x000000b95d5d7220 */ /* 0x080fe20000400000 */
[----:B------:R-:W-:Y:S01]  /*d5e0*/  ISETP.GT.AND P4, PT, R3, RZ, P1 ;  /* 0x000000ff0300720c */ /* 0x000fe20000f84270 */
        /* <DEDUP_REMOVED lines=14> */
[----:B------:R-:W-:Y:S01]  /*d6d0*/  @P4 STG.E.U16 desc[UR40][R4.64+0x32], R149 ;  /* 0x0000329504004986 */ /* 0x000fe2000c101528 */
[----:B------:R-:W-:Y:S01]  /*d6e0*/  ISETP.GT.AND P4, PT, R3, 0x8, P1 ;  /* 0x000000080300780c */ /* 0x000fe20000f84270 */
[-C--:B------:R-:W-:Y:S01]  /*d6f0*/  FMUL R82, R82, R185.reuse ;  /* 0x000000b952527220 */ /* 0x080fe20000400000 */
        /* <DEDUP_REMOVED lines=11> */
[----:B------:R-:W-:Y:S01]  /*d7b0*/  @P4 STG.E.U16 desc[UR40][R12.64+0x32], R151 ;  /* 0x000032970c004986 */ /* 0x000fe2000c101528 */
[----:B------:R-:W-:Y:S01]  /*d7c0*/  ISETP.GT.AND P4, PT, R3, 0x80, P2 ;  /* 0x000000800300780c */ /* 0x000fe20001784270 */
[----:B------:R-:W-:Y:S01]  /*d7d0*/  FMUL R72, R72, R185 ;  /* 0x000000b948487220 */ /* 0x000fe20000400000 */
[----:B------:R-:W-:Y:S01]  /*d7e0*/  F2FP.BF16.F32.PACK_AB R83, RZ, R83 ;  /* 0x00000053ff53723e */ /* 0x000fe200000010ff */
[-C--:B------:R-:W-:Y:S01]  /*d7f0*/  FMUL R73, R73, R185.reuse ;  /* 0x000000b949497220 */ /* 0x080fe20000400000 */
[----:B------:R-:W-:Y:S01]  /*d800*/  F2FP.BF16.F32.PACK_AB R82, RZ, R82 ;  /* 0x00000052ff52723e */ /* 0x000fe200000010ff */
[-C--:B------:R-:W-:Y:S01]  /*d810*/  FMUL R74, R74, R185.reuse ;  /* 0x000000b94a4a7220 */ /* 0x080fe20000400000 */
[----:B------:R-:W-:Y:S01]  /*d820*/  F2FP.BF16.F32.PACK_AB R84, RZ, R84 ;  /* 0x00000054ff54723e */ /* 0x000fe200000010ff */
[----:B------:R-:W-:Y:S01]  /*d830*/  FMUL R75, R75, R185 ;  /* 0x000000b94b4b7220 */ /* 0x000fe20000400000 */
[----:B------:R-:W-:Y:S01]  /*d840*/  F2FP.BF16.F32.PACK_AB R85, RZ, R85 ;  /* 0x00000055ff55723e */ /* 0x000fe200000010ff */
[----:B------:R-:W-:Y:S01]  /*d850*/  @P5 STG.E.U16 desc[UR40][R14.64+0x22], R137 ;  /* 0x000022890e005986 */ /* 0x000fe2000c101528 */
[----:B------:R-:W-:Y:S01]  /*d860*/  IADD3 R6, P5, R11, R14, RZ ;  /* 0x0000000e0b067210 */ /* 0x000fe20007fbe0ff */
[-C--:B------:R-:W-:Y:S01]  /*d870*/  FMUL R76, R76, R185.reuse ;  /* 0x000000b94c4c7220 */ /* 0x080fe20000400000 */
[----:B------:R-:W-:Y:S01]  /*d880*/  F2FP.BF16.F32.PACK_AB R86, RZ, R86 ;  /* 0x00000056ff56723e */ /* 0x000fe200000010ff */
[----:B------:R0:W-:Y:S01]  /*d890*/  @P4 STG.E.U16 desc[UR40][R14.64+0x20], R136 ;  /* 0x000020880e004986 */ /* 0x0001e2000c101528 */
[----:B------:R-:W-:Y:S01]  /*d8a0*/  ISETP.GT.AND P4, PT, R3, 0x88, P2 ;  /* 0x000000880300780c */ /* 0x000fe20001784270 */
[--C-:B------:R-:W-:Y:S01]  /*d8b0*/  IMAD.X R7, R9, 0x1, R15.reuse, P5 ;  /* 0x0000000109077824 */ /* 0x100fe200028e060f */
        /* <DEDUP_REMOVED lines=12> */
[----:B-1----:R-:W-:Y:S01]  /*d980*/  IADD3 R20, P4, R8, R14, RZ ;  /* 0x0000000e08147210 */ /* 0x002fe20007f9e0ff */
[----:B------:R-:W-:Y:S01]  /*d990*/  FMUL R66, R66, R185 ;  /* 0x000000b942427220 */ /* 0x000fe20000400000 */
[----:B------:R-:W-:Y:S01]  /*d9a0*/  F2FP.BF16.F32.PACK_AB R76, RZ, R76 ;  /* 0x0000004cff4c723e */ /* 0x000fe200000010ff */
[----:B------:R-:W-:Y:S01]  /*d9b0*/  @P5 STG.E.U16 desc[UR40][R6.64+0x22], R139 ;  /* 0x0000228b06005986 */ /* 0x000fe2000c101528 */
[----:B------:R-:W-:Y:S01]  /*d9c0*/  F2FP.BF16.F32.PACK_AB R77, RZ, R77 ;  /* 0x0000004dff4d723e */ /* 0x000fe200000010ff */
[----:B------:R-:W-:Y:S01]  /*d9d0*/  IMAD.X R21, R10, 0x1, R15, P4 ;  /* 0x000000010a157824 */ /* 0x000fe200020e060f */
[----:B0-----:R-:W-:Y:S01]  /*d9e0*/  IADD3 R136, P4, P5, R11, R20, R8 ;  /* 0x000000140b887210 */ /* 0x001fe20007d9e008 */
[-C--:B------:R-:W-:Y:S01]  /*d9f0*/  FMUL R67, R67, R185.reuse ;  /* 0x000000b943437220 */ /* 0x080fe20000400000 */
[----:B------:R-:W-:Y:S01]  /*da00*/  F2FP.BF16.F32.PACK_AB R78, RZ, R78 ;  /* 0x0000004eff4e723e */ /* 0x000fe200000010ff */
[----:B------:R-:W-:Y:S01]  /*da10*/  FMUL R68, R68, R185 ;  /* 0x000000b944447220 */ /* 0x000fe20000400000 */
[----:B------:R-:W-:Y:S01]  /*da20*/  IADD3.X R137, R9, R21, R10, P4, P5 ;  /* 0x0000001509897210 */ /* 0x000fe200027ea40a */
[-C--:B------:R-:W-:Y:S01]  /*da30*/  FMUL R69, R69, R185.reuse ;  /* 0x000000b945457220 */ /* 0x080fe20000400000 */
[C---:B------:R-:W-:Y:S01]  /*da40*/  ISETP.GT.AND P4, PT, R3.reuse, 0x80, P0 ;  /* 0x000000800300780c */ /* 0x040fe20000784270 */
[-C--:B------:R-:W-:Y:S01]  /*da50*/  FMUL R70, R70, R185.reuse ;  /* 0x000000b946467220 */ /* 0x080fe20000400000 */
        /* <DEDUP_REMOVED lines=33> */
[----:B------:R-:W-:Y:S01]  /*dc70*/  FMUL R51, R51, R185 ;  /* 0x000000b933337220 */ /* 0x000fe20000400000 */
[----:B------:R-:W-:Y:S01]  /*dc80*/  F2FP.BF16.F32.PACK_AB R59, RZ, R59 ;  /* 0x0000003bff3b723e */ /* 0x000fe200000010ff */
[----:B------:R-:W-:Y:S01]  /*dc90*/  FMUL R52, R52, R185 ;  /* 0x000000b934347220 */ /* 0x000fe20000400000 */
[----:B------:R-:W-:Y:S01]  /*dca0*/  F2FP.BF16.F32.PACK_AB R61, RZ, R61 ;  /* 0x0000003dff3d723e */ /* 0x000fe200000010ff */
[-C--:B------:R-:W-:Y:S01]  /*dcb0*/  FMUL R53, R53, R185.reuse ;  /* 0x000000b935357220 */ /* 0x080fe20000400000 */
[----:B------:R-:W-:Y:S01]  /*dcc0*/  F2FP.BF16.F32.PACK_AB R60, RZ, R60 ;  /* 0x0000003cff3c723e */ /* 0x000fe200000010ff */
[----:B------:R0:W-:Y:S01]  /*dcd0*/  @P4 STG.E.U16 desc[UR40][R20.64+0x20], R2 ;  /* 0x0000200214004986 */ /* 0x0001e2000c101528 */
[----:B------:R-:W-:Y:S01]  /*dce0*/  ISETP.GT.AND P4, PT, R3, 0x108, P2 ;  /* 0x000001080300780c */ /* 0x000fe20001784270 */
[-C--:B------:R-:W-:Y:S01]  /*dcf0*/  FMUL R54, R54, R185.reuse ;  /* 0x000000b936367220 */ /* 0x080fe20000400000 */
[----:B------:R-:W-:Y:S01]  /*dd00*/  F2FP.BF16.F32.PACK_AB R62, RZ, R62 ;  /* 0x0000003eff3e723e */ /* 0x000fe200000010ff */
[----:B------:R1:W-:Y:S01]  /*dd10*/  @P5 STG.E.U16 desc[UR40][R20.64+0x22], R129 ;  /* 0x0000228114005986 */ /* 0x0003e2000c101528 */
[----:B------:R-:W-:Y:S01]  /*dd20*/  IADD3 R128, P5, R11, R20, RZ ;  /* 0x000000140b807210 */ /* 0x000fe20007fbe0ff */
[----:B------:R-:W-:Y:S01]  /*dd30*/  FMUL R55, R55, R185 ;  /* 0x000000b937377220 */ /* 0x000fe20000400000 */
[----:B------:R-:W-:Y:S01]  /*dd40*/  F2FP.BF16.F32.PACK_AB R63, RZ, R63 ;  /* 0x0000003fff3f723e */ /* 0x000fe200000010ff */
[-C--:B------:R-:W-:Y:S01]  /*dd50*/  FMUL R40, R40, R185.reuse ;  /* 0x000000b928287220 */ /* 0x080fe20000400000 */
[----:B------:R-:W-:Y:S01]  /*dd60*/  F2FP.BF16.F32.PACK_AB R48, RZ, R48 ;  /* 0x00000030ff30723e */ /* 0x000fe200000010ff */
[----:B------:R-:W-:Y:S01]  /*dd70*/  FMUL R41, R41, R185 ;  /* 0x000000b929297220 */ /* 0x000fe20000400000 */
[----:B------:R-:W-:Y:S01]  /*dd80*/  F2FP.BF16.F32.PACK_AB R49, RZ, R49 ;  /* 0x00000031ff31723e */ /* 0x000fe200000010ff */
[----:B------:R-:W-:Y:S01]  /*dd90*/  FMUL R42, R42, R185 ;  /* 0x000000b92a2a7220 */ /* 0x000fe20000400000 */
[----:B0-----:R-:W-:Y:S01]  /*dda0*/  F2FP.BF16.F32.PACK_AB R2, RZ, R131 ;  /* 0x00000083ff02723e */ /* 0x001fe200000010ff */
[-C--:B------:R-:W-:Y:S01]  /*ddb0*/  FMUL R43, R43, R185.reuse ;  /* 0x000000b92b2b7220 */ /* 0x080fe20000400000 */
[----:B------:R-:W-:Y:S01]  /*ddc0*/  F2FP.BF16.F32.PACK_AB R50, RZ, R50 ;  /* 0x00000032ff32723e */ /* 0x000fe200000010ff */
[----:B-1----:R-:W-:Y:S01]  /*ddd0*/  IMAD.X R129, R9, 0x1, R21, P5 ;  /* 0x0000000109817824 */ /* 0x002fe200028e0615 */
[----:B------:R-:W-:Y:S01]  /*dde0*/  ISETP.GT.AND P5, PT, R3, 0x108, P3 ;  /* 0x000001080300780c */ /* 0x000fe20001fa4270 */
[----:B------:R-:W-:Y:S01]  /*ddf0*/  FMUL R44, R44, R185 ;  /* 0x000000b92c2c7220 */ /* 0x000fe20000400000 */
[----:B------:R-:W-:Y:S01]  /*de00*/  F2FP.BF16.F32.PACK_AB R51, RZ, R51 ;  /* 0x00000033ff33723e */ /* 0x000fe200000010ff */
[----:B------:R-:W-:Y:S01]  /*de10*/  FMUL R45, R45, R185 ;  /* 0x000000b92d2d7220 */ /* 0x000fe20000400000 */
[----:B------:R-:W-:Y:S01]  /*de20*/  @P4 STG.E.U16 desc[UR40][R128.64+0x20], R19 ;  /* 0x0000201380004986 */ /* 0x000fe2000c101528 */
[----:B------:R-:W-:Y:S01]  /*de30*/  IADD3 R130, P4, R20, R11, RZ ;  /* 0x0000000b14827210 */ /* 0x000fe20007f9e0ff */
[-C--:B------:R-:W-:Y:S01]  /*de40*/  FMUL R46, R46, R185.reuse ;  /* 0x000000b92e2e7220 */ /* 0x080fe20000400000 */
[----:B------:R-:W-:Y:S01]  /*de50*/  F2FP.BF16.F32.PACK_AB R52, RZ, R52 ;  /* 0x00000034ff34723e */ /* 0x000fe200000010ff */
[----:B------:R-:W-:Y:S01]  /*de60*/  FMUL R47, R47, R185 ;  /* 0x000000b92f2f7220 */ /* 0x000fe20000400000 */
[----:B------:R-:W-:Y:S01]  /*de70*/  F2FP.BF16.F32.PACK_AB R53, RZ, R53 ;  /* 0x00000035ff35723e */ /* 0x000fe200000010ff */
[----:B------:R-:W-:Y:S01]  /*de80*/  IMAD.X R131, R21, 0x1, R9, P4 ;  /* 0x0000000115837824 */ /* 0x000fe200020e0609 */
[----:B------:R-:W-:Y:S01]  /*de90*/  ISETP.GT.AND P4, PT, R3, 0x100, P0 ;  /* 0x000001000300780c */ /* 0x000fe20000784270 */
[-C--:B------:R-:W-:Y:S01]  /*dea0*/  FMUL R32, R32, R185.reuse ;  /* 0x000000b920207220 */ /* 0x080fe20000400000 */
[----:B------:R-:W-:Y:S01]  /*deb0*/  F2FP.BF16.F32.PACK_AB R54, RZ, R54 ;  /* 0x00000036ff36723e */ /* 0x000fe200000010ff */
[-C--:B------:R-:W-:Y:S01]  /*dec0*/  FMUL R33, R33, R185.reuse ;  /* 0x000000b921217220 */ /* 0x080fe20000400000 */
        /* <DEDUP_REMOVED lines=9> */
[----:B------:R1:W-:Y:S01]  /*df60*/  @P4 STG.E.U16 desc[UR40][R20.64+0x30], R132 ;  /* 0x0000308414004986 */ /* 0x0003e2000c101528 */
        /* <DEDUP_REMOVED lines=14> */
[C---:B------:R-:W-:Y:S01]  /*e050*/  ISETP.GT.AND P4, PT, R3.reuse, 0x180, P2 ;  /* 0x000001800300780c */ /* 0x040fe20001784270 */
[-C--:B------:R-:W-:Y:S01]  /*e060*/  FMUL R28, R28, R185.reuse ;  /* 0x000000b91c1c7220 */ /* 0x080fe20000400000 */
[----:B------:R-:W-:Y:S01]  /*e070*/  ISETP.GT.AND P2, PT, R3, 0x188, P2 ;  /* 0x000001880300780c */ /* 0x000fe20001744270 */
[-C--:B------:R-:W-:Y:S01]  /*e080*/  FMUL R29, R29, R185.reuse ;  /* 0x000000b91d1d7220 */ /* 0x080fe20000400000 */
[----:B------:R1:W-:Y:S01]  /*e090*/  @P5 STG.E.U16 desc[UR40][R128.64+0x32], R135 ;  /* 0x0000328780005986 */ /* 0x0003e2000c101528 */
[----:B0-----:R-:W-:Y:S01]  /*e0a0*/  IADD3 R130, P5, R8, R20, RZ ;  /* 0x0000001408827210 */ /* 0x001fe20007fbe0ff */
[-C--:B------:R-:W-:Y:S01]  /*e0b0*/  FMUL R30, R30, R185.reuse ;  /* 0x000000b91e1e7220 */ /* 0x080fe20000400000 */
[----:B------:R-:W-:Y:S01]  /*e0c0*/  F2FP.BF16.F32.PACK_AB R46, RZ, R46 ;  /* 0x0000002eff2e723e */ /* 0x000fe200000010ff */
[----:B------:R-:W-:Y:S01]  /*e0d0*/  FMUL R31, R31, R185 ;  /* 0x000000b91f1f7220 */ /* 0x000fe20000400000 */
[----:B------:R-:W-:Y:S01]  /*e0e0*/  F2FP.BF16.F32.PACK_AB R47, RZ, R47 ;  /* 0x0000002fff2f723e */ /* 0x000fe200000010ff */
[----:B------:R-:W-:Y:S01]  /*e0f0*/  IMAD.X R131, R10, 0x1, R21, P5 ;  /* 0x000000010a837824 */ /* 0x000fe200028e0615 */
[----:B------:R-:W-:-:S02]  /*e100*/  IADD3 R8, P5, R11, R130, RZ ;  /* 0x000000820b087210 */ /* 0x000fc40007fbe0ff */
[----:B------:R-:W-:Y:S02]  /*e110*/  F2FP.BF16.F32.PACK_AB R32, RZ, R32 ;  /* 0x00000020ff20723e */ /* 0x000fe400000010ff */
[----:B------:R1:W-:Y:S01]  /*e120*/  @P4 STG.E.U16 desc[UR40][R130.64+0x20], R120 ;  /* 0x0000207882004986 */ /* 0x0003e2000c101528 */
[----:B------:R-:W-:Y:S01]  /*e130*/  ISETP.GT.AND P4, PT, R3, 0x180, P3 ;  /* 0x000001800300780c */ /* 0x000fe20001f84270 */
[----:B------:R-:W-:Y:S01]  /*e140*/  IMAD.X R9, R9, 0x1, R131, P5 ;  /* 0x0000000109097824 */ /* 0x000fe200028e0683 */
[----:B------:R-:W-:Y:S02]  /*e150*/  ISETP.GT.AND P3, PT, R3, 0x188, P3 ;  /* 0x000001880300780c */ /* 0x000fe40001f64270 */
[----:B------:R-:W-:Y:S02]  /*e160*/  F2FP.BF16.F32.PACK_AB R33, RZ, R33 ;  /* 0x00000021ff21723e */ /* 0x000fe400000010ff */
[----:B------:R-:W-:Y:S02]  /*e170*/  F2FP.BF16.F32.PACK_AB R34, RZ, R34 ;  /* 0x00000022ff22723e */ /* 0x000fe400000010ff */
[----:B------:R-:W-:-:S02]  /*e180*/  F2FP.BF16.F32.PACK_AB R35, RZ, R35 ;  /* 0x00000023ff23723e */ /* 0x000fc400000010ff */
[----:B------:R-:W-:Y:S02]  /*e190*/  F2FP.BF16.F32.PACK_AB R36, RZ, R36 ;  /* 0x00000024ff24723e */ /* 0x000fe400000010ff */
[----:B------:R-:W-:Y:S01]  /*e1a0*/  F2FP.BF16.F32.PACK_AB R37, RZ, R37 ;  /* 0x00000025ff25723e */ /* 0x000fe200000010ff */
[----:B------:R1:W-:Y:S01]  /*e1b0*/  @P4 STG.E.U16 desc[UR40][R130.64+0x22], R121 ;  /* 0x0000227982004986 */ /* 0x0003e2000c101528 */
[C---:B------:R-:W-:Y:S02]  /*e1c0*/  ISETP.GT.AND P4, PT, R3.reuse, 0x180, P0 ;  /* 0x000001800300780c */ /* 0x040fe40000784270 */
[C---:B------:R-:W-:Y:S01]  /*e1d0*/  ISETP.GT.AND P0, PT, R3.reuse, 0x188, P0 ;  /* 0x000001880300780c */ /* 0x040fe20000704270 */
[----:B------:R1:W-:Y:S01]  /*e1e0*/  @P2 STG.E.U16 desc[UR40][R8.64+0x20], R122 ;  /* 0x0000207a08002986 */ /* 0x0003e2000c101528 */
[C---:B------:R-:W-:Y:S02]  /*e1f0*/  ISETP.GT.AND P2, PT, R3.reuse, 0x180, P1 ;  /* 0x000001800300780c */ /* 0x040fe40000f44270 */
[----:B------:R-:W-:Y:S01]  /*e200*/  ISETP.GT.AND P1, PT, R3, 0x188, P1 ;  /* 0x000001880300780c */ /* 0x000fe20000f24270 */
[----:B------:R1:W-:Y:S01]  /*e210*/  @P3 STG.E.U16 desc[UR40][R136.64+0x22], R123 ;  /* 0x0000227b88003986 */ /* 0x0003e2000c101528 */
[----:B------:R-:W-:-:S02]  /*e220*/  ISETP.GT.AND P3, PT, R0, 0x20, PT ;  /* 0x000000200000780c */ /* 0x000fc40003f64270 */
[----:B------:R-:W-:Y:S02]  /*e230*/  F2FP.BF16.F32.PACK_AB R38, RZ, R38 ;  /* 0x00000026ff26723e */ /* 0x000fe400000010ff */
[C---:B------:R-:W-:Y:S01]  /*e240*/  ISETP.GT.AND P5, PT, R3.reuse, 0x8, P3 ;  /* 0x000000080300780c */ /* 0x040fe20001fa4270 */
[----:B------:R1:W-:Y:S01]  /*e250*/  @P4 STG.E.U16 desc[UR40][R130.64+0x30], R124 ;  /* 0x0000307c82004986 */ /* 0x0003e2000c101528 */
[----:B------:R-:W-:Y:S02]  /*e260*/  F2FP.BF16.F32.PACK_AB R39, RZ, R39 ;  /* 0x00000027ff27723e */ /* 0x000fe400000010ff */
[----:B------:R-:W-:Y:S01]  /*e270*/  F2FP.BF16.F32.PACK_AB R24, RZ, R24 ;  /* 0x00000018ff18723e */ /* 0x000fe200000010ff */
[----:B------:R1:W-:Y:S01]  /*e280*/  @P2 STG.E.U16 desc[UR40][R130.64+0x32], R125 ;  /* 0x0000327d82002986 */ /* 0x0003e2000c101528 */
[----:B------:R-:W-:Y:S02]  /*e290*/  ISETP.GT.AND P2, PT, R0, 0x21, PT ;  /* 0x000000210000780c */ /* 0x000fe40003f44270 */
[----:B------:R-:W-:Y:S01]  /*e2a0*/  F2FP.BF16.F32.PACK_AB R25, RZ, R25 ;  /* 0x00000019ff19723e */ /* 0x000fe200000010ff */
[----:B------:R1:W-:Y:S01]  /*e2b0*/  @P0 STG.E.U16 desc[UR40][R8.64+0x30], R126 ;  /* 0x0000307e08000986 */ /* 0x0003e2000c101528 */
[----:B------:R-:W-:-:S02]  /*e2c0*/  ISETP.GT.AND P0, PT, R3, RZ, P3 ;  /* 0x000000ff0300720c */ /* 0x000fc40001f04270 */
[C---:B------:R-:W-:Y:S01]  /*e2d0*/  ISETP.GT.AND P4, PT, R3.reuse, RZ, P2 ;  /* 0x000000ff0300720c */ /* 0x040fe20001784270 */
[----:B------:R1:W-:Y:S01]  /*e2e0*/  @P1 STG.E.U16 desc[UR40][R8.64+0x32], R127 ;  /* 0x0000327f08001986 */ /* 0x0003e2000c101528 */
[----:B------:R-:W-:Y:S02]  /*e2f0*/  ISETP.GT.AND P1, PT, R3, 0x8, P2 ;  /* 0x000000080300780c */ /* 0x000fe40001724270 */
[----:B------:R-:W-:Y:S02]  /*e300*/  F2FP.BF16.F32.PACK_AB R26, RZ, R26 ;  /* 0x0000001aff1a723e */ /* 0x000fe400000010ff */
[----:B------:R-:W-:Y:S02]  /*e310*/  F2FP.BF16.F32.PACK_AB R27, RZ, R27 ;  /* 0x0000001bff1b723e */ /* 0x000fe400000010ff */
[----:B------:R-:W-:Y:S02]  /*e320*/  F2FP.BF16.F32.PACK_AB R28, RZ, R28 ;  /* 0x0000001cff1c723e */ /* 0x000fe400000010ff */
[----:B------:R-:W-:Y:S01]  /*e330*/  F2FP.BF16.F32.PACK_AB R29, RZ, R29 ;  /* 0x0000001dff1d723e */ /* 0x000fe200000010ff */
[----:B------:R1:W-:Y:S01]  /*e340*/  @P0 STG.E.U16 desc[UR40][R4.64+0x40], R112 ;  /* 0x0000407004000986 */ /* 0x0003e2000c101528 */
[----:B------:R-:W-:-:S02]  /*e350*/  ISETP.GT.AND P0, PT, R0, 0x28, PT ;  /* 0x000000280000780c */ /* 0x000fc40003f04270 */
[----:B------:R-:W-:Y:S01]  /*e360*/  F2FP.BF16.F32.PACK_AB R30, RZ, R30 ;  /* 0x0000001eff1e723e */ /* 0x000fe200000010ff */
[----:B------:R1:W-:Y:S01]  /*e370*/  @P4 STG.E.U16 desc[UR40][R4.64+0x42], R113 ;  /* 0x0000427104004986 */ /* 0x0003e2000c101528 */
[----:B------:R-:W-:-:S03]  /*e380*/  F2FP.BF16.F32.PACK_AB R31, RZ, R31 ;  /* 0x0000001fff1f723e */ /* 0x000fc600000010ff */
[----:B------:R1:W-:Y:S01]  /*e390*/  @P1 STG.E.U16 desc[UR40][R12.64+0x42], R115 ;  /* 0x000042730c001986 */ /* 0x0003e2000c101528 */
[----:B------:R-:W-:-:S03]  /*e3a0*/  ISETP.GT.AND P1, PT, R0, 0x29, PT ;  /* 0x000000290000780c */ /* 0x000fc60003f24270 */
[----:B------:R1:W-:Y:S01]  /*e3b0*/  @P5 STG.E.U16 desc[UR40][R12.64+0x40], R114 ;  /* 0x000040720c005986 */ /* 0x0003e2000c101528 */
[C---:B------:R-:W-:Y:S02]  /*e3c0*/  ISETP.GT.AND P5, PT, R3.reuse, RZ, P0 ;  /* 0x000000ff0300720c */ /* 0x040fe400007a4270 */
[----:B------:R-:W-:-:S11]  /*e3d0*/  ISETP.GT.AND P4, PT, R3, RZ, P1 ;  /* 0x000000ff0300720c */ /* 0x000fd60000f84270 */
[----:B------:R1:W-:Y:S01]  /*e3e0*/  @P5 STG.E.U16 desc[UR40][R4.64+0x50], R116 ;  /* 0x0000507404005986 */ /* 0x0003e2000c101528 */
[----:B------:R-:W-:-:S03]  /*e3f0*/  ISETP.GT.AND P5, PT, R3, 0x8, P0 ;  /* 0x000000080300780c */ /* 0x000fc600007a4270 */
[----:B------:R1:W-:Y:S01]  /*e400*/  @P4 STG.E.U16 desc[UR40][R4.64+0x52], R117 ;  /* 0x0000527504004986 */ /* 0x0003e2000c101528 */
[----:B------:R-:W-:-:S09]  /*e410*/  ISETP.GT.AND P4, PT, R3, 0x8, P1 ;  /* 0x000000080300780c */ /* 0x000fd20000f84270 */
        /* <DEDUP_REMOVED lines=33> */
[C---:B------:R-:W-:Y:S02]  /*e630*/  ISETP.GT.AND P5, PT, R3.reuse, 0x180, P3 ;  /* 0x000001800300780c */ /* 0x040fe40001fa4270 */
[C---:B------:R-:W-:Y:S01]  /*e640*/  ISETP.GT.AND P3, PT, R3.reuse, 0x188, P3 ;  /* 0x000001880300780c */ /* 0x040fe20001f64270 */
[----:B------:R1:W-:Y:S01]  /*e650*/  @P4 STG.E.U16 desc[UR40][R128.64+0x52], R103 ;  /* 0x0000526780004986 */ /* 0x0003e2000c101528 */
[C---:B------:R-:W-:Y:S02]  /*e660*/  ISETP.GT.AND P4, PT, R3.reuse, 0x180, P2 ;  /* 0x000001800300780c */ /* 0x040fe40001784270 */
[----:B------:R-:W-:-:S07]  /*e670*/  ISETP.GT.AND P2, PT, R3, 0x188, P2 ;  /* 0x000001880300780c */ /* 0x000fce0001744270 */
[----:B------:R1:W-:Y:S04]  /*e680*/  @P5 STG.E.U16 desc[UR40][R130.64+0x40], R88 ;  /* 0x0000405882005986 */ /* 0x0003e8000c101528 */
[----:B------:R1:W-:Y:S01]  /*e690*/  @P4 STG.E.U16 desc[UR40][R130.64+0x42], R89 ;  /* 0x0000425982004986 */ /* 0x0003e2000c101528 */
[C---:B------:R-:W-:Y:S02]  /*e6a0*/  ISETP.GT.AND P4, PT, R3.reuse, 0x180, P0 ;  /* 0x000001800300780c */ /* 0x040fe40000784270 */
[C---:B------:R-:W-:Y:S01]  /*e6b0*/  ISETP.GT.AND P0, PT, R3.reuse, 0x188, P0 ;  /* 0x000001880300780c */ /* 0x040fe20000704270 */
[----:B------:R1:W-:Y:S01]  /*e6c0*/  @P3 STG.E.U16 desc[UR40][R8.64+0x40], R90 ;  /* 0x0000405a08003986 */ /* 0x0003e2000c101528 */
[C---:B------:R-:W-:Y:S02]  /*e6d0*/  ISETP.GT.AND P3, PT, R3.reuse, 0x180, P1 ;  /* 0x000001800300780c */ /* 0x040fe40000f64270 */
[----:B------:R-:W-:Y:S01]  /*e6e0*/  ISETP.GT.AND P1, PT, R3, 0x188, P1 ;  /* 0x000001880300780c */ /* 0x000fe20000f24270 */
[----:B------:R1:W-:Y:S01]  /*e6f0*/  @P2 STG.E.U16 desc[UR40][R8.64+0x42], R91 ;  /* 0x0000425b08002986 */ /* 0x0003e2000c101528 */
[----:B------:R-:W-:-:S05]  /*e700*/  ISETP.GT.AND P2, PT, R0, 0x31, PT ;  /* 0x000000310000780c */ /* 0x000fca0003f44270 */
[----:B------:R1:W-:Y:S01]  /*e710*/  @P4 STG.E.U16 desc[UR40][R130.64+0x50], R92 ;  /* 0x0000505c82004986 */ /* 0x0003e2000c101528 */
[----:B------:R-:W-:-:S03]  /*e720*/  ISETP.GT.AND P4, PT, R3, RZ, P2 ;  /* 0x000000ff0300720c */ /* 0x000fc60001784270 */
[----:B------:R1:W-:Y:S01]  /*e730*/  @P3 STG.E.U16 desc[UR40][R130.64+0x52], R93 ;  /* 0x0000525d82003986 */ /* 0x0003e2000c101528 */
[----:B------:R-:W-:-:S03]  /*e740*/  ISETP.GT.AND P3, PT, R0, 0x30, PT ;  /* 0x000000300000780c */ /* 0x000fc60003f64270 */
[----:B------:R1:W-:Y:S01]  /*e750*/  @P0 STG.E.U16 desc[UR40][R8.64+0x50], R94 ;  /* 0x0000505e08000986 */ /* 0x0003e2000c101528 */
[C---:B------:R-:W-:Y:S02]  /*e760*/  ISETP.GT.AND P0, PT, R3.reuse, RZ, P3 ;  /* 0x000000ff0300720c */ /* 0x040fe40001f04270 */
[C---:B------:R-:W-:Y:S01]  /*e770*/  ISETP.GT.AND P5, PT, R3.reuse, 0x8, P3 ;  /* 0x000000080300780c */ /* 0x040fe20001fa4270 */
[----:B------:R1:W-:Y:S01]  /*e780*/  @P1 STG.E.U16 desc[UR40][R8.64+0x52], R95 ;  /* 0x0000525f08001986 */ /* 0x0003e2000c101528 */
[----:B------:R-:W-:-:S03]  /*e790*/  ISETP.GT.AND P1, PT, R3, 0x8, P2 ;  /* 0x000000080300780c */ /* 0x000fc60001724270 */
[----:B------:R1:W-:Y:S06]  /*e7a0*/  @P4 STG.E.U16 desc[UR40][R4.64+0x62], R81 ;  /* 0x0000625104004986 */ /* 0x0003ec000c101528 */
[----:B------:R1:W-:Y:S01]  /*e7b0*/  @P0 STG.E.U16 desc[UR40][R4.64+0x60], R80 ;  /* 0x0000605004000986 */ /* 0x0003e2000c101528 */
[----:B------:R-:W-:-:S03]  /*e7c0*/  ISETP.GT.AND P0, PT, R0, 0x38, PT ;  /* 0x000000380000780c */ /* 0x000fc60003f04270 */
        /* <DEDUP_REMOVED lines=57> */
[----:B------:R-:W-:-:S03]  /*eb60*/  ISETP.GT.AND P4, PT, R3, 0x8, P2 ;  /* 0x000000080300780c */ /* 0x000fc60001784270 */
[----:B------:R1:W-:Y:S01]  /*eb70*/  @P3 STG.E.U16 desc[UR40][R130.64+0x72], R61 ;  /* 0x0000723d82003986 */ /* 0x0003e2000c101528 */
[----:B------:R-:W-:-:S03]  /*eb80*/  ISETP.GT.AND P3, PT, R0, 0x41, PT ;  /* 0x000000410000780c */ /* 0x000fc60003f64270 */
[----:B------:R1:W-:Y:S01]  /*eb90*/  @P0 STG.E.U16 desc[UR40][R8.64+0x70], R62 ;  /* 0x0000703e08000986 */ /* 0x0003e2000c101528 */
[C---:B------:R-:W-:Y:S02]  /*eba0*/  ISETP.GT.AND P0, PT, R3.reuse, RZ, P2 ;  /* 0x000000ff0300720c */ /* 0x040fe40001704270 */
[C---:B------:R-:W-:Y:S01]  /*ebb0*/  ISETP.GT.AND P5, PT, R3.reuse, 0x8, P3 ;  /* 0x000000080300780c */ /* 0x040fe20001fa4270 */
[----:B------:R1:W-:Y:S01]  /*ebc0*/  @P1 STG.E.U16 desc[UR40][R8.64+0x72], R63 ;  /* 0x0000723f08001986 */ /* 0x0003e2000c101528 */
[----:B------:R-:W-:-:S09]  /*ebd0*/  ISETP.GT.AND P1, PT, R3, RZ, P3 ;  /* 0x000000ff0300720c */ /* 0x000fd20001f24270 */
[----:B------:R1:W-:Y:S01]  /*ebe0*/  @P0 STG.E.U16 desc[UR40][R4.64+0x80], R48 ;  /* 0x0000803004000986 */ /* 0x0003e2000c101528 */
[----:B------:R-:W-:-:S03]  /*ebf0*/  ISETP.GT.AND P0, PT, R0, 0x49, PT ;  /* 0x000000490000780c */ /* 0x000fc60003f04270 */
[----:B------:R1:W-:Y:S01]  /*ec00*/  @P1 STG.E.U16 desc[UR40][R4.64+0x82], R49 ;  /* 0x0000823104001986 */ /* 0x0003e2000c101528 */
[----:B------:R-:W-:-:S03]  /*ec10*/  ISETP.GT.AND P1, PT, R0, 0x48, PT ;  /* 0x000000480000780c */ /* 0x000fc60003f24270 */
[----:B------:R1:W-:Y:S01]  /*ec20*/  @P4 STG.E.U16 desc[UR40][R12.64+0x80], R50 ;  /* 0x000080320c004986 */ /* 0x0003e2000c101528 */
[----:B------:R-:W-:-:S03]  /*ec30*/  ISETP.GT.AND P4, PT, R3, RZ, P0 ;  /* 0x000000ff0300720c */ /* 0x000fc60000784270 */
[----:B------:R1:W-:Y:S01]  /*ec40*/  @P5 STG.E.U16 desc[UR40][R12.64+0x82], R51 ;  /* 0x000082330c005986 */ /* 0x0003e2000c101528 */
[----:B------:R-:W-:-:S09]  /*ec50*/  ISETP.GT.AND P5, PT, R3, RZ, P1 ;  /* 0x000000ff0300720c */ /* 0x000fd20000fa4270 */
        /* <DEDUP_REMOVED lines=42> */
[----:B------:R1:W-:Y:S01]  /*ef00*/  @P4 STG.E.U16 desc[UR40][R130.64+0x80], R24 ;  /* 0x0000801882004986 */ /* 0x0003e2000c101528 */
[C---:B------:R-:W-:Y:S02]  /*ef10*/  ISETP.GT.AND P4, PT, R3.reuse, 0x180, P0 ;  /* 0x000001800300780c */ /* 0x040fe40000784270 */
[C---:B------:R-:W-:Y:S01]  /*ef20*/  ISETP.GT.AND P0, PT, R3.reuse, 0x188, P0 ;  /* 0x000001880300780c */ /* 0x040fe20000704270 */
[----:B------:R1:W-:Y:S01]  /*ef30*/  @P5 STG.E.U16 desc[UR40][R130.64+0x82], R25 ;  /* 0x0000821982005986 */ /* 0x0003e2000c101528 */
[C---:B------:R-:W-:Y:S02]  /*ef40*/  ISETP.GT.AND P5, PT, R3.reuse, 0x180, P1 ;  /* 0x000001800300780c */ /* 0x040fe40000fa4270 */
[----:B------:R-:W-:Y:S01]  /*ef50*/  ISETP.GT.AND P1, PT, R3, 0x188, P1 ;  /* 0x000001880300780c */ /* 0x000fe20000f24270 */
[----:B------:R1:W-:Y:S04]  /*ef60*/  @P2 STG.E.U16 desc[UR40][R8.64+0x80], R26 ;  /* 0x0000801a08002986 */ /* 0x0003e8000c101528 */
[----:B------:R1:W-:Y:S04]  /*ef70*/  @P3 STG.E.U16 desc[UR40][R8.64+0x82], R27 ;  /* 0x0000821b08003986 */ /* 0x0003e8000c101528 */
[----:B------:R1:W-:Y:S04]  /*ef80*/  @P4 STG.E.U16 desc[UR40][R130.64+0x92], R29 ;  /* 0x0000921d82004986 */ /* 0x0003e8000c101528 */
[----:B------:R1:W-:Y:S04]  /*ef90*/  @P5 STG.E.U16 desc[UR40][R130.64+0x90], R28 ;  /* 0x0000901c82005986 */ /* 0x0003e8000c101528 */
[----:B------:R1:W-:Y:S04]  /*efa0*/  @P1 STG.E.U16 desc[UR40][R8.64+0x90], R30 ;  /* 0x0000901e08001986 */ /* 0x0003e8000c101528 */
[----:B------:R1:W-:Y:S02]  /*efb0*/  @P0 STG.E.U16 desc[UR40][R8.64+0x92], R31 ;  /* 0x0000921f08000986 */ /* 0x0003e4000c101528 */
.L_x_334:
[----:B------:R-:W-:Y:S05]  /*efc0*/  BSYNC B0 ;  /* 0x0000000000007941 */ /* 0x000fea0003800000 */
.L_x_28:
[----:B------:R-:W-:Y:S01]  /*efd0*/  ULDC UR4, c[0x0][0xc] ;  /* 0x0000030000047ab9 */ /* 0x000fe20000000800 */
[----:B------:R-:W-:Y:S01]  /*efe0*/  ULDC UR5, c[0x0][0x10] ;  /* 0x0000040000057ab9 */ /* 0x000fe20000000800 */
[----:B------:R-:W2:Y:S01]  /*eff0*/  LDC R3, c[0x0][0x14] ;  /* 0x00000500ff037b82 */ /* 0x000ea20000000800 */
[----:B------:R-:W-:Y:S01]  /*f000*/  UIMAD.WIDE.U32 UR4, UR4, UR5, URZ ;  /* 0x00000005040472a5 */ /* 0x000fe2000f8e003f */
[----:B------:R-:W-:Y:S01]  /*f010*/  IMAD.MOV.U32 R19, RZ, RZ, R17 ;  /* 0x000000ffff137224 */ /* 0x000fe200078e0011 */
[----:B0-----:R-:W-:Y:S01]  /*f020*/  PRMT R0, RZ, 0x7610, R0 ;  /* 0x00007610ff007816 */ /* 0x001fe20000000000 */
[----:B------:R-:W-:-:S03]  /*f030*/  IMAD.MOV.U32 R2, RZ, RZ, -0x1 ;  /* 0xffffffffff027424 */ /* 0x000fc600078e00ff */
[----:B--2---:R-:W-:-:S04]  /*f040*/  IMAD.WIDE.U32 R18, R3, UR4, R18 ;  /* 0x0000000403127c25 */ /* 0x004fc8000f8e0012 */
[----:B------:R-:W-:Y:S01]  /*f050*/  IMAD R3, R3, UR5, RZ ;  /* 0x0000000503037c24 */ /* 0x000fe2000f8e02ff */
[----:B------:R-:W-:Y:S02]  /*f060*/  ULDC.64 UR4, c[0x0][0x650] ;  /* 0x0001940000047ab9 */ /* 0x000fe40000000a00 */
[----:B------:R-:W-:Y:S01]  /*f070*/  ISETP.GE.U32.AND P0, PT, R18, UR4, PT ;  /* 0x0000000412007c0c */ /* 0x000fe2000bf06070 */
[----:B------:R-:W-:Y:S02]  /*f080*/  IMAD.IADD R17, R19, 0x1, R3 ;  /* 0x0000000113117824 */ /* 0x000fe400078e0203 */
[----:B------:R-:W-:-:S03]  /*f090*/  IMAD.MOV.U32 R19, RZ, RZ, -0x1 ;  /* 0xffffffffff137424 */ /* 0x000fc600078e00ff */
[----:B------:R-:W-:-:S13]  /*f0a0*/  ISETP.GE.U32.AND.EX P0, PT, R17, UR5, PT, P0 ;  /* 0x0000000511007c0c */ /* 0x000fda000bf06100 */
[----:B------:R-:W-:Y:S05]  /*f0b0*/  @P0 BRA `(.L_x_335) ;  /* 0x0000000400700947 */ /* 0x000fea0003800000 */
[----:B------:R-:W0:Y:S01]  /*f0c0*/  S2R R10, SR_CTAID.X ;  /* 0x00000000000a7919 */ /* 0x000e220000002500 */
[----:B-1----:R-:W1:Y:S01]  /*f0d0*/  LDC.64 R8, c[0x0][0x628] ;  /* 0x00018a00ff087b82 */ /* 0x002e620000000a00 */
[----:B------:R-:W-:Y:S01]  /*f0e0*/  ULDC UR4, c[0x0][0x150] ;  /* 0x0000540000047ab9 */ /* 0x000fe20000000800 */
[----:B------:R-:W-:Y:S01]  /*f0f0*/  IMAD.MOV.U32 R6, RZ, RZ, R18 ;  /* 0x000000ffff067224 */ /* 0x000fe200078e0012 */
[----:B------:R-:W2:Y:S01]  /*f100*/  S2R R20, SR_CTAID.Y ;  /* 0x0000000000147919 */ /* 0x000ea20000002600 */
[----:B------:R-:W-:-:S04]  /*f110*/  IMAD.MOV.U32 R7, RZ, RZ, R17 ;  /* 0x000000ffff077224 */ /* 0x000fc800078e0011 */
[----:B------:R-:W2:Y:S08]  /*f120*/  LDC R15, c[0x0][0x144] ;  /* 0x00005100ff0f7b82 */ /* 0x000eb00000000800 */
[----:B------:R-:W2:Y:S08]  /*f130*/  LDC R0, c[0x0][0x630] ;  /* 0x00018c00ff007b82 */ /* 0x000eb00000000800 */
[----:B---3--:R-:W3:Y:S01]  /*f140*/  LDC.64 R12, c[0x0][0x620] ;  /* 0x00018800ff0c7b82 */ /* 0x008ee20000000a00 */
[----:B-1----:R-:W-:-:S04]  /*f150*/  ISETP.NE.U32.AND P0, PT, R8, RZ, PT ;  /* 0x000000ff0800720c */ /* 0x002fc80003f05070 */
[----:B------:R-:W-:Y:S02]  /*f160*/  ISETP.NE.AND.EX P0, PT, R9, RZ, PT, P0 ;  /* 0x000000ff0900720c */ /* 0x000fe40003f05300 */
[----:B0-----:R-:W-:-:S05]  /*f170*/  I2FP.F32.U32 R2, R10 ;  /* 0x0000000a00027245 */ /* 0x001fca0000201000 */
[----:B------:R-:W-:-:S04]  /*f180*/  FMUL R2, R2, UR4 ;  /* 0x0000000402027c20 */ /* 0x000fc80008400000 */
[----:B------:R0:W1:Y:S02]  /*f190*/  F2I.U32.TRUNC.NTZ R14, R2 ;  /* 0x00000002000e7305 */ /* 0x000064000020f000 */
[----:B--2---:R-:W-:Y:S05]  /*f1a0*/  @!P0 BRA `(.L_x_336) ;  /* 0x0000000000288947 */ /* 0x004fea0003800000 */
[----:B------:R-:W2:Y:S02]  /*f1b0*/  LDC R3, c[0x0][0x634] ;  /* 0x00018d00ff037b82 */ /* 0x000ea40000000800 */
[----:B--2---:R-:W-:-:S05]  /*f1c0*/  IADD3 R7, P0, R18, R3, RZ ;  /* 0x0000000312077210 */ /* 0x004fca0007f1e0ff */
[----:B------:R-:W-:-:S04]  /*f1d0*/  IMAD.X R11, RZ, RZ, R17, P0 ;  /* 0x000000ffff0b7224 */ /* 0x000fc800000e0611 */
[----:B0-----:R-:W-:-:S04]  /*f1e0*/  IMAD.WIDE.U32 R2, R11, R8, RZ ;  /* 0x000000080b027225 */ /* 0x001fc800078e00ff */
[----:B------:R-:W-:-:S04]  /*f1f0*/  IMAD.WIDE.U32 R4, P0, R7, R9, R2 ;  /* 0x0000000907047225 */ /* 0x000fc80007800002 */
[----:B------:R-:W-:-:S04]  /*f200*/  IMAD.WIDE.U32 R2, R7, R8, RZ ;  /* 0x0000000807027225 */ /* 0x000fc800078e00ff */
[----:B------:R-:W-:Y:S01]  /*f210*/  IMAD.X R7, RZ, RZ, RZ, P0 ;  /* 0x000000ffff077224 */ /* 0x000fe200000e06ff */
[----:B------:R-:W-:Y:S01]  /*f220*/  IADD3 RZ, P0, R3, R4, RZ ;  /* 0x0000000403ff7210 */ /* 0x000fe20007f1e0ff */
[----:B------:R-:W-:-:S04]  /*f230*/  IMAD.MOV.U32 R6, RZ, RZ, R5 ;  /* 0x000000ffff067224 */ /* 0x000fc800078e0005 */
[----:B------:R-:W-:-:S08]  /*f240*/  IMAD.WIDE.U32.X R6, R11, R9, R6, P0 ;  /* 0x000000090b067225 */ /* 0x000fd000000e0406 */
.L_x_336:
[----:B------:R-:W2:Y:S01]  /*f250*/  LDC.64 R24, c[0x0][0x640] ;  /* 0x00019000ff187b82 */ /* 0x000ea20000000a00 */
[-C--:B------:R-:W-:Y:S01]  /*f260*/  SHF.R.U64 R11, R6, R0.reuse, R7 ;  /* 0x00000000060b7219 */ /* 0x080fe20000001207 */
[----:B------:R-:W-:Y:S01]  /*f270*/  IMAD.MOV.U32 R19, RZ, RZ, R17 ;  /* 0x000000ffff137224 */ /* 0x000fe200078e0011 */
[----:B------:R-:W-:Y:S01]  /*f280*/  SHF.R.U32.HI R0, RZ, R0, R7 ;  /* 0x00000000ff007219 */ /* 0x000fe20000011607 */
[----:B-1----:R-:W-:Y:S01]  /*f290*/  IMAD.MOV R14, RZ, RZ, -R14 ;  /* 0x000000ffff0e7224 */ /* 0x002fe200078e0a0e */
[----:B------:R-:W-:Y:S01]  /*f2a0*/  IADD3 R5, P0, RZ, -R11, RZ ;  /* 0x8000000bff057210 */ /* 0x000fe20007f1e0ff */
[----:B------:R-:W-:Y:S01]  /*f2b0*/  ULDC UR4, c[0x0][0x154] ;  /* 0x0000550000047ab9 */ /* 0x000fe20000000800 */
[----:B------:R-:W-:Y:S01]  /*f2c0*/  IMAD.MOV.U32 R7, RZ, RZ, 0x1 ;  /* 0x00000001ff077424 */ /* 0x000fe200078e00ff */
[----:B------:R-:W1:Y:S02]  /*f2d0*/  LDC R4, c[0x0][0x618] ;  /* 0x00018600ff047b82 */ /* 0x000e640000000800 */
[----:B------:R-:W-:-:S04]  /*f2e0*/  IMAD.X R3, RZ, RZ, ~R0, P0 ;  /* 0x000000ffff037224 */ /* 0x000fc800000e0e00 */
[-C--:B---3--:R-:W-:Y:S02]  /*f2f0*/  IMAD R0, R3, R12.reuse, RZ ;  /* 0x0000000c03007224 */ /* 0x088fe400078e02ff */
[----:B------:R-:W3:Y:S01]  /*f300*/  LDC R6, c[0x0][0x608] ;  /* 0x00018200ff067b82 */ /* 0x000ee20000000800 */
[----:B0-----:R-:W-:-:S04]  /*f310*/  IMAD.WIDE.U32 R2, R5, R12, R18 ;  /* 0x0000000c05027225 */ /* 0x001fc800078e0012 */
[----:B------:R-:W-:Y:S01]  /*f320*/  IMAD R5, R5, R13, R0 ;  /* 0x0000000d05057224 */ /* 0x000fe200078e0200 */
[----:B------:R-:W-:Y:S01]  /*f330*/  I2FP.F32.U32 R0, R20 ;  /* 0x0000001400007245 */ /* 0x000fe20000201000 */
[----:B------:R-:W-:Y:S01]  /*f340*/  IMAD R19, R15, R14, R10 ;  /* 0x0000000e0f137224 */ /* 0x000fe200078e020a */
[----:B------:R-:W0:Y:S01]  /*f350*/  LDC R22, c[0x0][0x658] ;  /* 0x00019600ff167b82 */ /* 0x000e220000000800 */
[----:B------:R-:W-:Y:S01]  /*f360*/  IMAD.IADD R3, R3, 0x1, R5 ;  /* 0x0000000103037824 */ /* 0x000fe200078e0205 */
[----:B--2---:R-:W-:Y:S01]  /*f370*/  ISETP.NE.U32.AND P0, PT, R24, RZ, PT ;  /* 0x000000ff1800720c */ /* 0x004fe20003f05070 */
[----:B------:R-:W-:Y:S01]  /*f380*/  FMUL R0, R0, UR4 ;  /* 0x0000000400007c20 */ /* 0x000fe20008400000 */
[----:B------:R-:W-:Y:S02]  /*f390*/  IMAD.MOV.U32 R5, RZ, RZ, -0x1 ;  /* 0xffffffffff057424 */ /* 0x000fe400078e00ff */
[----:B------:R-:W-:Y:S01]  /*f3a0*/  ISETP.NE.AND.EX P0, PT, R25, RZ, PT, P0 ;  /* 0x000000ff1900720c */ /* 0x000fe20003f05300 */
[----:B------:R2:W0:Y:S01]  /*f3b0*/  F2I.U32.TRUNC.NTZ R12, R0 ;  /* 0x00000000000c7305 */ /* 0x000422000020f000 */
[----:B------:R-:W2:Y:S01]  /*f3c0*/  LDC R15, c[0x0][0x148] ;  /* 0x00005200ff0f7b82 */ /* 0x000ea20000000800 */
[----:B-1----:R-:W-:-:S02]  /*f3d0*/  SHF.R.U64 R10, R2, R4, R3 ;  /* 0x00000004020a7219 */ /* 0x002fc40000001203 */
[----:B------:R-:W-:-:S05]  /*f3e0*/  SHF.R.U32.HI R3, RZ, R4, R3 ;  /* 0x00000004ff037219 */ /* 0x000fca0000011603 */
[----:B------:R-:W1:Y:S01]  /*f3f0*/  LDC R14, c[0x0][0x600] ;  /* 0x00018000ff0e7b82 */ /* 0x000e620000000800 */
[-CC-:B---3--:R-:W-:Y:S02]  /*f400*/  SHF.R.U64 R8, R10, R6.reuse, R3.reuse ;  /* 0x000000060a087219 */ /* 0x188fe40000001203 */
[----:B------:R-:W-:-:S05]  /*f410*/  SHF.R.U32.HI R3, RZ, R6, R3 ;  /* 0x00000006ff037219 */ /* 0x000fca0000011603 */
[----:B------:R-:W3:Y:S01]  /*f420*/  LDC R26, c[0x0][0x648] ;  /* 0x00019200ff1a7b82 */ /* 0x000ee20000000800 */
[-CC-:B0-----:R-:W-:Y:S02]  /*f430*/  SHF.R.U64 R13, R8, R22.reuse, R3.reuse ;  /* 0x00000016080d7219 */ /* 0x181fe40000001203 */
[-C--:B------:R-:W-:Y:S02]  /*f440*/  SHF.L.U32 R5, R5, R22.reuse, RZ ;  /* 0x0000001605057219 */ /* 0x080fe400000006ff */
[-C--:B------:R-:W-:Y:S01]  /*f450*/  SHF.R.U32.HI R3, RZ, R22.reuse, R3 ;  /* 0x00000016ff037219 */ /* 0x080fe20000011603 */
[----:B------:R-:W-:Y:S01]  /*f460*/  IMAD.MOV.U32 R2, RZ, RZ, R13 ;  /* 0x000000ffff027224 */ /* 0x000fe200078e000d */
[----:B------:R-:W-:Y:S01]  /*f470*/  SHF.L.U32 R22, R7, R22, RZ ;  /* 0x0000001607167219 */ /* 0x000fe200000006ff */
[----:B------:R-:W0:Y:S01]  /*f480*/  LDC R27, c[0x0][0x638] ;  /* 0x00018e00ff1b7b82 */ /* 0x000e220000000800 */
[----:B------:R-:W-:-:S07]  /*f490*/  LOP3.LUT R21, RZ, R5, RZ, 0x33, !PT ;  /* 0x00000005ff157212 */ /* 0x000fce00078e33ff */
[----:B------:R-:W0:Y:S01]  /*f4a0*/  LDC R28, c[0x0][0x610] ;  /* 0x00018400ff1c7b82 */ /* 0x000e220000000800 */
[----:B------:R-:W-:Y:S05]  /*f4b0*/  @!P0 BRA `(.L_x_337) ;  /* 0x0000000000288947 */ /* 0x000fea0003800000 */
[----:B--2---:R-:W2:Y:S02]  /*f4c0*/  LDC R0, c[0x0][0x64c] ;  /* 0x00019300ff007b82 */ /* 0x004ea40000000800 */
[----:B--2---:R-:W-:-:S05]  /*f4d0*/  IADD3 R7, P0, R13, R0, RZ ;  /* 0x000000000d077210 */ /* 0x004fca0007f1e0ff */
        /* <DEDUP_REMOVED lines=8> */
.L_x_337:
[----:B------:R-:W4:Y:S01]  /*f560*/  LDC R4, c[0x0][0x65c] ;  /* 0x00019700ff047b82 */ /* 0x000f220000000800 */
[----:B--23--:R-:W-:Y:S01]  /*f570*/  SHF.R.U64 R0, R2, R26, R3 ;  /* 0x0000001a02007219 */ /* 0x00cfe20000001203 */
[----:B-1----:R-:W-:Y:S01]  /*f580*/  VIADD R5, R14, 0xffffffff ;  /* 0xffffffff0e057836 */ /* 0x002fe20000000000 */
[----:B------:R-:W-:Y:S01]  /*f590*/  LOP3.LUT R3, R8, R21, RZ, 0xc0, !PT ;  /* 0x0000001508037212 */ /* 0x000fe200078ec0ff */
[----:B------:R-:W-:Y:S02]  /*f5a0*/  IMAD.MOV R12, RZ, RZ, -R12 ;  /* 0x000000ffff0c7224 */ /* 0x000fe400078e0a0c */
[----:B------:R-:W-:Y:S02]  /*f5b0*/  IMAD.MOV R2, RZ, RZ, -R0 ;  /* 0x000000ffff027224 */ /* 0x000fe400078e0a00 */
[----:B------:R-:W-:Y:S01]  /*f5c0*/  IMAD R22, R22, R0, R3 ;  /* 0x0000000016167224 */ /* 0x000fe200078e0203 */
[----:B------:R-:W-:Y:S01]  /*f5d0*/  LOP3.LUT R3, R10, R5, RZ, 0xc0, !PT ;  /* 0x000000050a037212 */ /* 0x000fe200078ec0ff */
[----:B0-----:R-:W-:-:S02]  /*f5e0*/  IMAD R0, R2, R27, R13 ;  /* 0x0000001b02007224 */ /* 0x001fc400078e020d */
[----:B------:R-:W-:Y:S02]  /*f5f0*/  IMAD.MOV.U32 R2, RZ, RZ, 0x1 ;  /* 0x00000001ff027424 */ /* 0x000fe400078e00ff */
[----:B------:R-:W-:-:S03]  /*f600*/  IMAD R3, R0, R14, R3 ;  /* 0x0000000e00037224 */ /* 0x000fc600078e0203 */
[----:B------:R-:W-:Y:S01]  /*f610*/  PRMT R0, R2, 0x7610, R0 ;  /* 0x0000761002007816 */ /* 0x000fe20000000000 */
[----:B------:R-:W-:Y:S01]  /*f620*/  IMAD.MOV.U32 R2, RZ, RZ, R11 ;  /* 0x000000ffff027224 */ /* 0x000fe200078e000b */
[----:B----4-:R-:W-:-:S13]  /*f630*/  ISETP.NE.AND P0, PT, R4, 0x1, PT ;  /* 0x000000010400780c */ /* 0x010fda0003f05270 */
[----:B------:R-:W-:-:S04]  /*f640*/  @P0 IMAD R19, R15, R12, R20 ;  /* 0x0000000c0f130224 */ /* 0x000fc800078e0214 */
[----:B------:R-:W-:-:S05]  /*f650*/  IMAD R22, R22, R28, R19 ;  /* 0x0000001c16167224 */ /* 0x000fca00078e0213 */
[----:B------:R-:W-:Y:S02]  /*f660*/  SEL R19, R3, R22, !P0 ;  /* 0x0000001603137207 */ /* 0x000fe40004000000 */
[----:B------:R-:W-:-:S07]  /*f670*/  SEL R22, R22, R3, !P0 ;  /* 0x0000000316167207 */ /* 0x000fce0004000000 */
.L_x_335:
[----:B------:R-:W-:-:S13]  /*f680*/  LOP3.LUT P0, RZ, R0, 0xff, RZ, 0xc0, !PT ;  /* 0x000000ff00ff7812 */ /* 0x000fda000780c0ff */
[----:B------:R-:W-:Y:S05]  /*f690*/  @P0 BRA `(.L_x_338) ;  /* 0xffffff1800200947 */ /* 0x000fea000383ffff */
[----:B------:R-:W-:Y:S05]  /*f6a0*/  EXIT ;  /* 0x000000000000794d */ /* 0x000fea0003800000 */
.L_x_3:
[----:B0-----:R-:W-:Y:S01]  /*f6b0*/  ULDC.64 UR4, c[0x0][0x650] ;  /* 0x0001940000047ab9 */ /* 0x001fe20000000a00 */
        /* <DEDUP_REMOVED lines=25> */
.L_x_340:
[-CC-:B------:R-:W-:Y:S01]  /*f850*/  SHF.R.U64 R12, R10, R2.reuse, R11.reuse ;  /* 0x000000020a0c7219 */ /* 0x180fe2000000120b */
[----:B------:R-:W0:Y:S01]  /*f860*/  LDC R8, c[0x0][0x618] ;  /* 0x00018600ff087b82 */ /* 0x000e220000000800 */
[----:B------:R-:W-:Y:S01]  /*f870*/  SHF.R.U32.HI R2, RZ, R2, R11 ;  /* 0x00000002ff027219 */ /* 0x000fe2000001160b */
[----:B------:R-:W-:Y:S01]  /*f880*/  ULDC UR4, c[0x0][0x150] ;  /* 0x0000540000047ab9 */ /* 0x000fe20000000800 */
[----:B------:R-:W-:Y:S01]  /*f890*/  IADD3 R5, P0, RZ, -R12, RZ ;  /* 0x8000000cff057210 */ /* 0x000fe20007f1e0ff */
[----:B------:R-:W-:Y:S01]  /*f8a0*/  IMAD.MOV.U32 R19, RZ, RZ, R17 ;  /* 0x000000ffff137224 */ /* 0x000fe200078e0011 */
[----:B------:R-:W-:-:S03]  /*f8b0*/  I2FP.F32.U32 R6, R4 ;  /* 0x0000000400067245 */ /* 0x000fc60000201000 */
[----:B------:R-:W1:Y:S01]  /*f8c0*/  LDC.64 R24, c[0x0][0x640] ;  /* 0x00019000ff187b82 */ /* 0x000e620000000a00 */
[----:B------:R-:W-:Y:S02]  /*f8d0*/  IMAD.X R9, RZ, RZ, ~R2, P0 ;  /* 0x000000ffff097224 */ /* 0x000fe400000e0e02 */
[----:B------:R-:W-:Y:S01]  /*f8e0*/  FMUL R11, R6, UR4 ;  /* 0x00000004060b7c20 */ /* 0x000fe20008400000 */
[----:B------:R-:W-:Y:S01]  /*f8f0*/  IMAD.WIDE.U32 R6, R5, R20, R18 ;  /* 0x0000001405067225 */ /* 0x000fe200078e0012 */
[----:B------:R-:W-:-:S03]  /*f900*/  ULDC UR4, c[0x0][0x154] ;  /* 0x0000550000047ab9 */ /* 0x000fc60000000800 */
[----:B------:R-:W-:Y:S01]  /*f910*/  IMAD R2, R9, R20, RZ ;  /* 0x0000001409027224 */ /* 0x000fe200078e02ff */
[----:B------:R-:W2:Y:S01]  /*f920*/  LDC R13, c[0x0][0x144] ;  /* 0x00005100ff0d7b82 */ /* 0x000ea20000000800 */
[----:B------:R-:W3:Y:S02]  /*f930*/  F2I.U32.TRUNC.NTZ R11, R11 ;  /* 0x0000000b000b7305 */ /* 0x000ee4000020f000 */
[----:B------:R-:W-:-:S04]  /*f940*/  IMAD R5, R5, R21, R2 ;  /* 0x0000001505057224 */ /* 0x000fc800078e0202 */
[----:B------:R-:W-:Y:S01]  /*f950*/  IMAD.IADD R5, R7, 0x1, R5 ;  /* 0x0000000107057824 */ /* 0x000fe200078e0205 */
[----:B------:R-:W4:Y:S04]  /*f960*/  LDC R14, c[0x0][0x608] ;  /* 0x00018200ff0e7b82 */ /* 0x000f280000000800 */
[-C--:B0-----:R-:W-:Y:S02]  /*f970*/  SHF.R.U64 R10, R6, R8.reuse, R5 ;  /* 0x00000008060a7219 */ /* 0x081fe40000001205 */
[----:B------:R-:W-:Y:S02]  /*f980*/  I2FP.F32.U32 R6, R3 ;  /* 0x0000000300067245 */ /* 0x000fe40000201000 */
[----:B------:R-:W0:Y:S01]  /*f990*/  LDC R9, c[0x0][0x658] ;  /* 0x00019600ff097b82 */ /* 0x000e220000000800 */
[----:B-1----:R-:W-:Y:S01]  /*f9a0*/  ISETP.NE.U32.AND P0, PT, R24, RZ, PT ;  /* 0x000000ff1800720c */ /* 0x002fe20003f05070 */
[----:B---3--:R-:W-:Y:S01]  /*f9b0*/  IMAD.MOV R2, RZ, RZ, -R11 ;  /* 0x000000ffff027224 */ /* 0x008fe200078e0a0b */
[----:B------:R-:W-:Y:S01]  /*f9c0*/  SHF.R.U32.HI R5, RZ, R8, R5 ;  /* 0x00000008ff057219 */ /* 0x000fe20000011605 */
[----:B------:R-:W-:Y:S01]  /*f9d0*/  FMUL R6, R6, UR4 ;  /* 0x0000000406067c20 */ /* 0x000fe20008400000 */
[----:B------:R-:W-:Y:S01]  /*f9e0*/  ISETP.NE.AND.EX P0, PT, R25, RZ, PT, P0 ;  /* 0x000000ff1900720c */ /* 0x000fe20003f05300 */
[----:B------:R-:W-:-:S02]  /*f9f0*/  IMAD.MOV.U32 R8, RZ, RZ, -0x1 ;  /* 0xffffffffff087424 */ /* 0x000fc400078e00ff */
[----:B------:R-:W1:Y:S01]  /*fa00*/  LDC R20, c[0x0][0x148] ;  /* 0x00005200ff147b82 */ /* 0x000e620000000800 */
[----:B--2---:R-:W-:Y:S02]  /*fa10*/  IMAD R22, R13, R2, R4 ;  /* 0x000000020d167224 */ /* 0x004fe400078e0204 */
[----:B------:R-:W-:-:S05]  /*fa20*/  IMAD.MOV.U32 R4, RZ, RZ, 0x1 ;  /* 0x00000001ff047424 */ /* 0x000fca00078e00ff */
[----:B------:R-:W2:Y:S01]  /*fa30*/  LDC R19, c[0x0][0x600] ;  /* 0x00018000ff137b82 */ /* 0x000ea20000000800 */
[-CC-:B----4-:R-:W-:Y:S02]  /*fa40*/  SHF.R.U64 R13, R10, R14.reuse, R5.reuse ;  /* 0x0000000e0a0d7219 */ /* 0x190fe40000001205 */
[----:B------:R-:W-:Y:S02]  /*fa50*/  SHF.R.U32.HI R2, RZ, R14, R5 ;  /* 0x0000000eff027219 */ /* 0x000fe40000011605 */
[----:B------:R3:W4:Y:S03]  /*fa60*/  F2I.U32.TRUNC.NTZ R14, R6 ;  /* 0x00000006000e7305 */ /* 0x000726000020f000 */
[----:B------:R-:W1:Y:S01]  /*fa70*/  LDC R21, c[0x0][0x648] ;  /* 0x00019200ff157b82 */ /* 0x000e620000000800 */
[-C--:B0-----:R-:W-:Y:S02]  /*fa80*/  SHF.R.U64 R15, R13, R9.reuse, R2 ;  /* 0x000000090d0f7219 */ /* 0x081fe40000001202 */
[----:B------:R-:W-:-:S02]  /*fa90*/  SHF.L.U32 R8, R8, R9, RZ ;  /* 0x0000000908087219 */ /* 0x000fc400000006ff */
[-C--:B------:R-:W-:Y:S01]  /*faa0*/  SHF.L.U32 R27, R4, R9.reuse, RZ ;  /* 0x00000009041b7219 */ /* 0x080fe200000006ff */
[----:B------:R-:W-:Y:S01]  /*fab0*/  IMAD.MOV.U32 R4, RZ, RZ, R15 ;  /* 0x000000ffff047224 */ /* 0x000fe200078e000f */
[----:B------:R-:W-:Y:S01]  /*fac0*/  SHF.R.U32.HI R5, RZ, R9, R2 ;  /* 0x00000009ff057219 */ /* 0x000fe20000011602 */
[----:B------:R-:W0:Y:S01]  /*fad0*/  LDC R26, c[0x0][0x638] ;  /* 0x00018e00ff1a7b82 */ /* 0x000e220000000800 */
[----:B------:R-:W-:-:S07]  /*fae0*/  LOP3.LUT R28, RZ, R8, RZ, 0x33, !PT ;  /* 0x00000008ff1c7212 */ /* 0x000fce00078e33ff */
[----:B------:R-:W0:Y:S01]  /*faf0*/  LDC R29, c[0x0][0x610] ;  /* 0x00018400ff1d7b82 */ /* 0x000e220000000800 */
        /* <DEDUP_REMOVED lines=11> */
.L_x_341:
[----:B------:R-:W3:Y:S01]  /*fbb0*/  LDC R2, c[0x0][0x65c] ;  /* 0x00019700ff027b82 */ /* 0x000ee20000000800 */
[----:B-1----:R-:W-:Y:S01]  /*fbc0*/  SHF.R.U64 R5, R4, R21, R5 ;  /* 0x0000001504057219 */ /* 0x002fe20000001205 */
[----:B------:R-:W-:Y:S02]  /*fbd0*/  IMAD.MOV R14, RZ, RZ, -R14 ;  /* 0x000000ffff0e7224 */ /* 0x000fe400078e0a0e */
[----:B--2---:R-:W-:Y:S02]  /*fbe0*/  VIADD R9, R19, 0xffffffff ;  /* 0xffffffff13097836 */ /* 0x004fe40000000000 */
[----:B------:R-:W-:Y:S02]  /*fbf0*/  IMAD.MOV R4, RZ, RZ, -R5 ;  /* 0x000000ffff047224 */ /* 0x000fe400078e0a05 */
[----:B------:R-:W-:Y:S01]  /*fc00*/  IMAD.MOV.U32 R6, RZ, RZ, R12 ;  /* 0x000000ffff067224 */ /* 0x000fe200078e000c */
[----:B---3--:R-:W-:Y:S02]  /*fc10*/  ISETP.NE.AND P0, PT, R2, 0x1, PT ;  /* 0x000000010200780c */ /* 0x008fe40003f05270 */
[----:B------:R-:W-:-:S05]  /*fc20*/  LOP3.LUT R2, R13, R28, RZ, 0xc0, !PT ;  /* 0x0000001c0d027212 */ /* 0x000fca00078ec0ff */
[----:B------:R-:W-:Y:S02]  /*fc30*/  IMAD R7, R27, R5, R2 ;  /* 0x000000051b077224 */ /* 0x000fe400078e0202 */
[----:B0-----:R-:W-:Y:S02]  /*fc40*/  IMAD R2, R4, R26, R15 ;  /* 0x0000001a04027224 */ /* 0x001fe400078e020f */
[----:B------:R-:W-:Y:S02]  /*fc50*/  IMAD.MOV.U32 R5, RZ, RZ, 0x1 ;  /* 0x00000001ff057424 */ /* 0x000fe400078e00ff */
[----:B------:R-:W-:Y:S01]  /*fc60*/  @P0 IMAD R22, R20, R14, R3 ;  /* 0x0000000e14160224 */ /* 0x000fe200078e0203 */
[----:B------:R-:W-:-:S03]  /*fc70*/  LOP3.LUT R3, R10, R9, RZ, 0xc0, !PT ;  /* 0x000000090a037212 */ /* 0x000fc600078ec0ff */
[----:B------:R-:W-:Y:S02]  /*fc80*/  IMAD R7, R7, R29, R22 ;  /* 0x0000001d07077224 */ /* 0x000fe400078e0216 */
[----:B------:R-:W-:Y:S01]  /*fc90*/  IMAD R4, R2, R19, R3 ;  /* 0x0000001302047224 */ /* 0x000fe200078e0203 */
[----:B------:R-:W-:-:S04]  /*fca0*/  PRMT R2, R5, 0x7610, R2 ;  /* 0x0000761005027816 */ /* 0x000fc80000000002 */
[----:B------:R-:W-:Y:S02]  /*fcb0*/  SEL R13, R4, R7, !P0 ;  /* 0x00000007040d7207 */ /* 0x000fe40004000000 */
[----:B------:R-:W-:-:S07]  /*fcc0*/  SEL R7, R7, R4, !P0 ;  /* 0x0000000407077207 */ /* 0x000fce0004000000 */
.L_x_339:
[----:B------:R-:W-:-:S08]  /*fcd0*/  NOP ;  /* 0x0000000000007918 */ /* 0x000fd00000000000 */
[----:B------:R-:W0:-:S00]  /*fce0*/  USETMAXREG.DEALLOC.CTAPOOL 0x28 ;  /* 0x00000028000079c8 */ /* 0x000e0000080e0500 */
[----:B0-----:R-:W-:-:S13]  /*fcf0*/  ISETP.NE.AND P0, PT, R0, RZ, PT ;  /* 0x000000ff0000720c */ /* 0x001fda0003f05270 */
[----:B------:R-:W-:Y:S05]  /*fd00*/  @P0 EXIT ;  /* 0x000000000000094d */ /* 0x000fea0003800000 */
[----:B------:R-:W-:Y:S01]  /*fd10*/  LOP3.LUT P0, RZ, R2, 0xff, RZ, 0xc0, !PT ;  /* 0x000000ff02ff7812 */ /* 0x000fe2000780c0ff */
[----:B------:R-:W-:Y:S02]  /*fd20*/  IMAD.MOV.U32 R0, RZ, RZ, 0x1 ;  /* 0x00000001ff007424 */ /* 0x000fe400078e00ff */
[----:B------:R-:W-:-:S10]  /*fd30*/  IMAD.MOV.U32 R11, RZ, RZ, RZ ;  /* 0x000000ffff0b7224 */ /* 0x000fd400078e00ff */
[----:B------:R-:W-:Y:S05]  /*fd40*/  @!P0 BRA `(.L_x_342) ;  /* 0x0000000c00408947 */ /* 0x000fea0003800000 */
[----:B------:R-:W0:Y:S01]  /*fd50*/  LDC R0, c[0x0][0x28c] ;  /* 0x0000a300ff007b82 */ /* 0x000e220000000800 */
[----:B------:R-:W-:Y:S01]  /*fd60*/  ULDC UR5, c[0x0][0x600] ;  /* 0x0001800000057ab9 */ /* 0x000fe20000000800 */
[----:B------:R-:W-:Y:S01]  /*fd70*/  ULDC UR4, c[0x0][0xc] ;  /* 0x0000030000047ab9 */ /* 0x000fe20000000800 */
[----:B------:R-:W-:Y:S01]  /*fd80*/  UIADD3 UR16, UR5, -0x1, URZ ;  /* 0xffffffff05107890 */ /* 0x000fe2000fffe03f */
[C---:B------:R-:W-:Y:S01]  /*fd90*/  LOP3.LUT P2, RZ, R23.reuse, 0x7f, RZ, 0xc0, !PT ;  /* 0x0000007f17ff7812 */ /* 0x040fe2000784c0ff */
[----:B------:R-:W-:Y:S01]  /*fda0*/  ULDC UR6, c[0x0][0x658] ;  /* 0x0001960000067ab9 */ /* 0x000fe20000000800 */
[----:B------:R-:W-:Y:S01]  /*fdb0*/  ULDC UR5, c[0x0][0x10] ;  /* 0x0000040000057ab9 */ /* 0x000fe20000000800 */
[----:B------:R-:W-:Y:S01]  /*fdc0*/  UMOV UR7, 0xffffffff ;  /* 0xffffffff00077882 */ /* 0x000fe20000000000 */
[----:B------:R-:W-:Y:S01]  /*fdd0*/  UMOV UR8, 0x1 ;  /* 0x0000000100087882 */ /* 0x000fe20000000000 */
[----:B------:R-:W-:Y:S01]  /*fde0*/  UIMAD.WIDE.U32 UR4, UR4, UR5, URZ ;  /* 0x00000005040472a5 */ /* 0x000fe2000f8e003f */
[----:B------:R-:W-:Y:S01]  /*fdf0*/  LOP3.LUT P0, RZ, R23, 0x1f, RZ, 0xc0, !PT ;  /* 0x0000001f17ff7812 */ /* 0x000fe2000780c0ff */
[----:B------:R-:W-:Y:S01]  /*fe00*/  USHF.L.U32 UR7, UR7, UR6, URZ ;  /* 0x0000000607077299 */ /* 0x000fe2000800063f */
[----:B------:R-:W-:Y:S01]  /*fe10*/  BSSY B0, `(.L_x_342) ;  /* 0x00000c3000007945 */ /* 0x000fe20003800000 */
[----:B------:R-:W-:Y:S01]  /*fe20*/  USHF.L.U32 UR18, UR8, UR6, URZ ;  /* 0x0000000608127299 */ /* 0x000fe2000800063f */
[----:B------:R-:W-:Y:S01]  /*fe30*/  IMAD.MOV.U32 R12, RZ, RZ, 0x1 ;  /* 0x00000001ff0c7424 */ /* 0x000fe200078e00ff */
[----:B------:R-:W-:Y:S01]  /*fe40*/  LOP3.LUT R10, R16, 0x2, RZ, 0xfc, !PT ;  /* 0x00000002100a7812 */ /* 0x000fe200078efcff */
[----:B------:R-:W-:Y:S01]  /*fe50*/  ULDC UR6, c[0x0][0x14] ;  /* 0x0000050000067ab9 */ /* 0x000fe20000000800 */
[----:B------:R-:W-:Y:S01]  /*fe60*/  PLOP3.LUT P0, PT, P0, P2, PT, 0x8a, 0x0 ;  /* 0x000000000000781c */ /* 0x000fe20000705172 */
[----:B------:R-:W-:Y:S01]  /*fe70*/  UIMAD.WIDE.U32 UR20, UR4, UR6, URZ ;  /* 0x00000006041472a5 */ /* 0x000fe2000f8e003f */
[----:B------:R-:W-:Y:S01]  /*fe80*/  IMAD.MOV.U32 R11, RZ, RZ, RZ ;  /* 0x000000ffff0b7224 */ /* 0x000fe200078e00ff */
[----:B------:R-:W-:-:S02]  /*fe90*/  UIMAD UR13, UR5, UR6, URZ ;  /* 0x00000006050d72a4 */ /* 0x000fc4000f8e023f */
[----:B------:R-:W-:Y:S01]  /*fea0*/  ULOP3.LUT UR17, URZ, UR7, URZ, 0x33, !UPT ;  /* 0x000000073f117292 */ /* 0x000fe2000f8e333f */
[----:B0-----:R-:W-:Y:S01]  /*feb0*/  VIADD R0, R0, 0x3f ;  /* 0x0000003f00007836 */ /* 0x001fe20000000000 */
[----:B------:R-:W-:Y:S01]  /*fec0*/  UIADD3 UR13, UR21, UR13, URZ ;  /* 0x0000000d150d7290 */ /* 0x000fe2000fffe03f */
[----:B------:R-:W-:-:S03]  /*fed0*/  ULDC.64 UR22, c[0x0][0x198] ;  /* 0x0000660000167ab9 */ /* 0x000fc60000000a00 */
[----:B------:R-:W-:-:S04]  /*fee0*/  SHF.R.S32.HI R3, RZ, 0x1f, R0 ;  /* 0x0000001fff037819 */ /* 0x000fc80000011400 */
[----:B------:R-:W-:Y:S01]  /*fef0*/  LEA.HI R3, R3, R0, RZ, 0x6 ;  /* 0x0000000003037211 */ /* 0x000fe200078f30ff */
[----:B------:R-:W-:-:S03]  /*ff00*/  IMAD.MOV.U32 R0, RZ, RZ, 0x1 ;  /* 0x00000001ff007424 */ /* 0x000fc600078e00ff */
[----:B------:R-:W-:-:S05]  /*ff10*/  SHF.R.S32.HI R8, RZ, 0x6, R3 ;  /* 0x00000006ff087819 */ /* 0x000fca0000011403 */
[----:B------:R-:W-:-:S07]  /*ff20*/  VIADD R9, R8, 0x1 ;  /* 0x0000000108097836 */ /* 0x000fce0000000000 */
.L_x_354:
[----:B------:R-:W-:-:S03]  /*ff30*/  UMOV UR4, 0xffffffff ;  /* 0xffffffff00047882 */ /* 0x000fc60000000000 */
[----:B------:R-:W-:Y:S05]  /*ff40*/  BRA.DIV UR4, `(.L_x_343) ;  /* 0x0000000e04887947 */ /* 0x000fea000b800000 */
[----:B------:R-:W-:-:S13]  /*ff50*/  ELECT P6, URZ, PT ;  /* 0x00000000003f782f */ /* 0x000fda00038c0000 */
.L_x_364:
[----:B------:R-:W0:Y:S01]  /*ff60*/  LDC R2, c[0x0][0x28c] ;  /* 0x0000a300ff027b82 */ /* 0x000e220000000800 */
[----:B------:R-:W-:Y:S01]  /*ff70*/  BSSY B1, `(.L_x_344) ;  /* 0x0000037000017945 */ /* 0x000fe20003800000 */
[----:B0-----:R-:W-:-:S13]  /*ff80*/  ISETP.LT.OR P6, PT, R2, 0x1, !P6 ;  /* 0x000000010200780c */ /* 0x001fda00077c1670 */
[----:B------:R-:W-:Y:S05]  /*ff90*/  @P6 BRA `(.L_x_345) ;  /* 0x0000000000d06947 */ /* 0x000fea0003800000 */
[----:B------:R-:W-:Y:S02]  /*ffa0*/  IMAD R13, R13, 0x50, RZ ;  /* 0x000000500d0d7824 */ /* 0x000fe400078e02ff */
[----:B------:R-:W-:Y:S02]  /*ffb0*/  IMAD.SHL.U32 R15, R7, 0x200, RZ ;  /* 0x00000200070f7824 */ /* 0x000fe400078e00ff */
[----:B------:R-:W-:Y:S02]  /*ffc0*/  IMAD.MOV.U32 R20, RZ, RZ, RZ ;  /* 0x000000ffff147224 */ /* 0x000fe400078e00ff */
[----:B------:R-:W-:Y:S02]  /*ffd0*/  IMAD.MOV.U32 R2, RZ, RZ, R9 ;  /* 0x000000ffff027224 */ /* 0x000fe400078e0009 */
[----:B------:R-:W-:Y:S02]  /*ffe0*/  IMAD.MOV.U32 R3, RZ, RZ, R0 ;  /* 0x000000ffff037224 */ /* 0x000fe400078e0000 */
[----:B------:R-:W-:-:S07]  /*fff0*/  IMAD.MOV.U32 R4, RZ, RZ, R11 ;  /* 0x000000ffff047224 */ /* 0x000fce00078e000b */
.L_x_349:
[----:B------:R-:W0:Y:S01]  /*10000*/  S2R R14, SR_CgaCtaId ;  /* 0x00000000000e7919 */ /* 0x000e220000008800 */
[----:B------:R-:W-:Y:S01]  /*10010*/  MOV R5, 0x400 ;  /* 0x0000040000057802 */ /* 0x000fe20000000f00 */
[----:B------:R-:W1:Y:S03]  /*10020*/  @!P2 LDC R7, c[0x0][0x500] ;  /* 0x00014000ff07ab82 */ /* 0x000e660000000800 */
[----:B0-----:R-:W-:Y:S02]  /*10030*/  LEA R19, R14, R5, 0x18 ;  /* 0x000000050e137211 */ /* 0x001fe400078ec0ff */
[----:B------:R-:W-:-:S03]  /*10040*/  SHF.L.U32 R5, R3, 0x1f, RZ ;  /* 0x0000001f03057819 */ /* 0x000fc600000006ff */
[----:B------:R-:W-:-:S04]  /*10050*/  IMAD R14, R4, 0x8, R19 ;  /* 0x00000008040e7824 */ /* 0x000fc800078e0213 */
[----:B------:R-:W0:Y:S02]  /*10060*/  SYNCS.PHASECHK.TRANS64.TRYWAIT P1, [R14+URZ+0x18], R5 ;  /* 0x000018050e0075a7 */ /* 0x000e24000802017f */
[----:B01----:R-:W-:Y:S05]  /*10070*/  @!P1 BRA `(.L_x_346) ;  /* 0x0000000c005c9947 */ /* 0x003fea0003800000 */
.L_x_365:
[----:B0-----:R-:W-:Y:S01]  /*10080*/  PRMT R5, R10, 0x9910, RZ ;  /* 0x000099100a057816 */ /* 0x001fe200000000ff */
[----:B------:R0:W-:Y:S03]  /*10090*/  @!P2 SYNCS.ARRIVE.TRANS64 RZ, [R14+URZ], R7 ;  /* 0x000000070effa9a7 */ /* 0x0001e6000800003f */
[----:B------:R-:W-:-:S13]  /*100a0*/  ISETP.NE.AND P1, PT, R5, 0x2, PT ;  /* 0x000000020500780c */ /* 0x000fda0003f25270 */
[----:B0-----:R-:W-:Y:S05]  /*100b0*/  @P1 BRA `(.L_x_347) ;  /* 0x0000000000041947 */ /* 0x001fea0003800000 */
[----:B------:R-:W-:Y:S01]  /*100c0*/  BPT.TRAP 0x1 ;  /* 0x000000040000795c */ /* 0x000fe20000300000 */
.L_x_347:
[----:B------:R-:W-:Y:S05]  /*100d0*/  @P0 BRA `(.L_x_348) ;  /* 0x0000000000040947 */ /* 0x000fea0003800000 */
[----:B------:R-:W-:Y:S01]  /*100e0*/  BPT.TRAP 0x1 ;  /* 0x000000040000795c */ /* 0x000fe20000300000 */
.L_x_348:
[--C-:B------:R-:W-:Y:S01]  /*100f0*/  IMAD R5, R4, 0x10000, R19.reuse ;  /* 0x0001000004057824 */ /* 0x100fe200078e0213 */
[----:B------:R-:W-:Y:S01]  /*10100*/  R2UR UR9, R14 ;  /* 0x000000000e0972ca */ /* 0x000fe200000e0000 */
[----:B------:R-:W-:Y:S01]  /*10110*/  IMAD R19, R4, 0x2800, R19 ;  /* 0x0000280004137824 */ /* 0x000fe200078e0213 */
[----:B------:R-:W-:Y:S01]  /*10120*/  UIADD3 UR4, UP0, UR22, 0xf0, URZ ;  /* 0x000000f016047890 */ /* 0x000fe2000ff1e03f */
[----:B------:R-:W-:Y:S01]  /*10130*/  VIADD R2, R2, 0xffffffff ;  /* 0xffffffff02027836 */ /* 0x000fe20000000000 */
[----:B------:R-:W-:Y:S01]  /*10140*/  R2UR UR5, R5 ;  /* 0x00000000050572ca */ /* 0x000fe200000e0000 */
[----:B------:R-:W-:Y:S01]  /*10150*/  UIADD3 UR24, UP1, UR22, 0x1f0, URZ ;  /* 0x000001f016187890 */ /* 0x000fe2000ff3e03f */
[----:B------:R-:W-:Y:S01]  /*10160*/  R2UR UR8, R19 ;  /* 0x00000000130872ca */ /* 0x000fe200000e0000 */
[----:B------:R-:W-:Y:S01]  /*10170*/  VIADD R4, R4, 0x1 ;  /* 0x0000000104047836 */ /* 0x000fe20000000000 */
[----:B------:R-:W-:Y:S01]  /*10180*/  R2UR UR11, R15 ;  /* 0x000000000f0b72ca */ /* 0x000fe200000e0000 */
[----:B------:R-:W-:Y:S01]  /*10190*/  UIADD3.X UR25, URZ, UR23, URZ, UP1, !UPT ;  /* 0x000000173f197290 */ /* 0x000fe20008ffe43f */
[----:B------:R-:W-:Y:S01]  /*101a0*/  R2UR UR10, R20 ;  /* 0x00000000140a72ca */ /* 0x000fe200000e0000 */
[----:B------:R-:W-:Y:S01]  /*101b0*/  UMOV UR6, 0x0 ;  /* 0x0000000000067882 */ /* 0x000fe20000000000 */
[----:B------:R-:W-:Y:S01]  /*101c0*/  R2UR UR12, R6 ;  /* 0x00000000060c72ca */ /* 0x000fe200000e0000 */
[----:B------:R-:W-:Y:S01]  /*101d0*/  UMOV UR7, 0x10000000 ;  /* 0x1000000000077882 */ /* 0x000fe20000000000 */
[----:B------:R-:W-:Y:S01]  /*101e0*/  R2UR UR19, R13 ;  /* 0x000000000d1372ca */ /* 0x000fe200000e0000 */
[----:B------:R-:W-:Y:S01]  /*101f0*/  VIADD R20, R20, 0x40 ;  /* 0x0000004014147836 */ /* 0x000fe20000000000 */
[----:B------:R-:W-:Y:S01]  /*10200*/  ISETP.GT.AND P3, PT, R2, 0x1, PT ;  /* 0x000000010200780c */ /* 0x000fe20003f64270 */
[----:B------:R-:W-:Y:S01]  /*10210*/  UIADD3 UR14, UR5, 0x100, URZ ;  /* 0x00000100050e7890 */ /* 0x000fe2000fffe03f */
[----:B------:R-:W-:Y:S01]  /*10220*/  ISETP.NE.AND P1, PT, R4, 0x3, PT ;  /* 0x000000030400780c */ /* 0x000fe20003f25270 */
[----:B------:R-:W-:-:S02]  /*10230*/  UIADD3.X UR5, URZ, UR23, URZ, UP0, !UPT ;  /* 0x000000173f057290 */ /* 0x000fc400087fe43f */
[----:B------:R-:W-:Y:S01]  /*10240*/  UIADD3 UR15, UR8, 0x30100, URZ ;  /* 0x00030100080f7890 */ /* 0x000fe2000fffe03f */
[----:B------:R-:W-:Y:S02]  /*10250*/  SEL R14, RZ, 0x1, P1 ;  /* 0x00000001ff0e7807 */ /* 0x000fe40000800000 */
[----:B------:R-:W-:Y:S01]  /*10260*/  UMOV UR8, UR14 ;  /* 0x0000000e00087c82 */ /* 0x000fe20008000000 */
[----:B------:R-:W-:Y:S02]  /*10270*/  SEL R4, R4, RZ, P1 ;  /* 0x000000ff04047207 */ /* 0x000fe40000800000 */
[----:B------:R-:W-:Y:S01]  /*10280*/  LOP3.LUT R3, R3, R14, RZ, 0x3c, !PT ;  /* 0x0000000e03037212 */ /* 0x000fe200078e3cff */
[----:B------:R0:W-:Y:S02]  /*10290*/  UTMALDG.3D [UR8], [UR4], desc[UR6] ;  /* 0x00000608040075b4 */ /* 0x0001e40008011000 */
[----:B0-----:R-:W-:Y:S01]  /*102a0*/  UMOV UR8, UR15 ;  /* 0x0000000f00087c82 */ /* 0x001fe20008000000 */
[----:B------:R-:W-:-:S02]  /*102b0*/  UMOV UR11, UR19 ;  /* 0x00000013000b7c82 */ /* 0x000fc40008000000 */
[----:B------:R0:W-:Y:S02]  /*102c0*/  UTMALDG.3D [UR8], [UR24], desc[UR6] ;  /* 0x00000608180075b4 */ /* 0x0001e40008011000 */
[----:B0-----:R-:W-:Y:S05]  /*102d0*/  @P3 BRA `(.L_x_349) ;  /* 0xfffffffc00483947 */ /* 0x001fea000383ffff */
.L_x_345:
[----:B------:R-:W-:Y:S05]  /*102e0*/  BSYNC B1 ;  /* 0x0000000000017941 */ /* 0x000fea0003800000 */
.L_x_344:
[----:B------:R-:W-:Y:S01]  /*102f0*/  LOP3.LUT P3, RZ, R12, 0xff, RZ, 0xc0, !PT ;  /* 0x000000ff0cff7812 */ /* 0x000fe2000786c0ff */
[----:B------:R-:W-:Y:S01]  /*10300*/  IMAD.IADD R4, R8, 0x1, R11 ;  /* 0x0000000108047824 */ /* 0x000fe200078e020b */
[----:B------:R-:W-:Y:S01]  /*10310*/  IADD3 R18, P4, R18, UR20, RZ ;  /* 0x0000001412127c10 */ /* 0x000fe2000ff9e0ff */
[----:B------:R-:W-:Y:S01]  /*10320*/  ULDC.64 UR4, c[0x0][0x650] ;  /* 0x0001940000047ab9 */ /* 0x000fe20000000a00 */
[----:B------:R-:W-:Y:S01]  /*10330*/  BSSY B1, `(.L_x_350) ;  /* 0x000006e000017945 */ /* 0x000fe20003800000 */
[----:B------:R-:W-:Y:S01]  /*10340*/  IMAD.MOV.U32 R7, RZ, RZ, -0x1 ;  /* 0xffffffffff077424 */ /* 0x000fe200078e00ff */
[----:B------:R-:W-:Y:S01]  /*10350*/  ISETP.GT.U32.AND P1, PT, R4, 0x2, PT ;  /* 0x000000020400780c */ /* 0x000fe20003f24070 */
[----:B------:R-:W-:Y:S01]  /*10360*/  IMAD.MOV.U32 R13, RZ, RZ, -0x1 ;  /* 0xffffffffff0d7424 */ /* 0x000fe200078e00ff */
[----:B------:R-:W-:Y:S01]  /*10370*/  IADD3.X R17, R17, UR13, RZ, P4, !PT ;  /* 0x0000000d11117c10 */ /* 0x000fe2000a7fe4ff */
[----:B------:R-:W-:Y:S01]  /*10380*/  IMAD.MOV.U32 R6, RZ, RZ, -0x1 ;  /* 0xffffffffff067424 */ /* 0x000fe200078e00ff */
[----:B------:R-:W-:-:S02]  /*10390*/  ISETP.LT.U32.AND P1, PT, R8, 0x3, P1 ;  /* 0x000000030800780c */ /* 0x000fc40000f21070 */
[----:B------:R-:W-:Y:S01]  /*103a0*/  PRMT R12, RZ, 0x7610, R12 ;  /* 0x00007610ff0c7816 */ /* 0x000fe2000000000c */
[----:B------:R-:W0:Y:S01]  /*103b0*/  @P3 S2R R3, SR_CgaCtaId ;  /* 0x0000000000033919 */ /* 0x000e220000008800 */
[----:B------:R-:W-:-:S04]  /*103c0*/  @P3 MOV R2, 0x400 ;  /* 0x0000040000023802 */ /* 0x000fc80000000f00 */
[----:B0-----:R-:W-:Y:S01]  /*103d0*/  @P3 LEA R5, R3, R2, 0x18 ;  /* 0x0000000203053211 */ /* 0x001fe200078ec0ff */
[----:B------:R-:W-:-:S03]  /*103e0*/  IMAD.WIDE.U32 R2, R4, -0x55555555, RZ ;  /* 0xaaaaaaab04027825 */ /* 0x000fc600078e00ff */
[----:B------:R0:W-:Y:S01]  /*103f0*/  @P3 SYNCS.ARRIVE.TRANS64.A1T0 RZ, [R5+URZ+0x48], RZ ;  /* 0x000048ff05ff39a7 */ /* 0x0001e2000810003f */
[----:B------:R-:W-:Y:S02]  /*10400*/  ISETP.GE.U32.AND P3, PT, R8, 0x3, PT ;  /* 0x000000030800780c */ /* 0x000fe40003f66070 */
[----:B------:R-:W-:Y:S02]  /*10410*/  PRMT R2, RZ, 0x7610, R2 ;  /* 0x00007610ff027816 */ /* 0x000fe40000000002 */
[----:B0-----:R-:W-:Y:S02]  /*10420*/  SHF.R.U32.HI R5, RZ, 0x1, R3 ;  /* 0x00000001ff057819 */ /* 0x001fe40000011603 */
[----:B------:R-:W-:Y:S02]  /*10430*/  SEL R3, RZ, 0x1, !P1 ;  /* 0x00000001ff037807 */ /* 0x000fe40004800000 */
[----:B------:R-:W-:Y:S01]  /*10440*/  ISETP.GE.U32.AND P1, PT, R18, UR4, PT ;  /* 0x0000000412007c0c */ /* 0x000fe2000bf26070 */
[----:B------:R-:W-:Y:S01]  /*10450*/  IMAD R11, R5, -0x3, R4 ;  /* 0xfffffffd050b7824 */ /* 0x000fe200078e0204 */
[----:B------:R-:W-:-:S02]  /*10460*/  LOP3.LUT R0, R0, R3, RZ, 0x3c, !PT ;  /* 0x0000000300007212 */ /* 0x000fc400078e3cff */
[----:B------:R-:W-:Y:S02]  /*10470*/  ISETP.GE.U32.AND.EX P1, PT, R17, UR5, PT, P1 ;  /* 0x0000000511007c0c */ /* 0x000fe4000bf26110 */
[----:B------:R-:W-:-:S11]  /*10480*/  @P3 LOP3.LUT R0, R0, 0x1, R5, 0x78, !PT ;  /* 0x0000000100003812 */ /* 0x000fd600078e7805 */
[----:B------:R-:W-:Y:S05]  /*10490*/  @P1 BRA `(.L_x_351) ;  /* 0x00000004005c1947 */ /* 0x000fea0003800000 */
[----:B------:R-:W-:Y:S01]  /*104a0*/  ULDC.64 UR4, c[0x0][0x628] ;  /* 0x00018a0000047ab9 */ /* 0x000fe20000000a00 */
[----:B------:R-:W0:Y:S01]  /*104b0*/  S2R R14, SR_CTAID.X ;  /* 0x00000000000e7919 */ /* 0x000e220000002500 */
[----:B------:R-:W-:Y:S01]  /*104c0*/  ISETP.NE.U32.AND P1, PT, RZ, UR4, PT ;  /* 0x00000004ff007c0c */ /* 0x000fe2000bf25070 */
[----:B------:R-:W-:Y:S01]  /*104d0*/  ULDC UR7, c[0x0][0x630] ;  /* 0x00018c0000077ab9 */ /* 0x000fe20000000800 */
[----:B------:R-:W-:Y:S01]  /*104e0*/  IMAD.MOV.U32 R2, RZ, RZ, R18 ;  /* 0x000000ffff027224 */ /* 0x000fe200078e0012 */
[----:B------:R-:W1:Y:S01]  /*104f0*/  S2R R13, SR_CTAID.Y ;  /* 0x00000000000d7919 */ /* 0x000e620000002600 */
[----:B------:R-:W-:Y:S01]  /*10500*/  ISETP.NE.AND.EX P1, PT, RZ, UR5, PT, P1 ;  /* 0x00000005ff007c0c */ /* 0x000fe2000bf25310 */
[----:B------:R-:W-:-:S12]  /*10510*/  IMAD.MOV.U32 R3, RZ, RZ, R17 ;  /* 0x000000ffff037224 */ /* 0x000fd800078e0011 */
[----:B------:R-:W-:Y:S05]  /*10520*/  @!P1 BRA `(.L_x_352) ;  /* 0x0000000000289947 */ /* 0x000fea0003800000 */
[----:B------:R-:W-:Y:S02]  /*10530*/  ULDC UR6, c[0x0][0x634] ;  /* 0x00018d0000067ab9 */ /* 0x000fe40000000800 */
[----:B------:R-:W-:-:S05]  /*10540*/  IADD3 R7, P1, R18, UR6, RZ ;  /* 0x0000000612077c10 */ /* 0x000fca000ff3e0ff */
[----:B------:R-:W-:-:S04]  /*10550*/  IMAD.X R15, RZ, RZ, R17, P1 ;  /* 0x000000ffff0f7224 */ /* 0x000fc800008e0611 */
[----:B------:R-:W-:-:S04]  /*10560*/  IMAD.WIDE.U32 R4, R15, UR4, RZ ;  /* 0x000000040f047c25 */ /* 0x000fc8000f8e00ff */
[----:B------:R-:W-:-:S04]  /*10570*/  IMAD.WIDE.U32 R4, P1, R7, UR5, R4 ;  /* 0x0000000507047c25 */ /* 0x000fc8000f820004 */
[----:B------:R-:W-:-:S04]  /*10580*/  IMAD.WIDE.U32 R6, R7, UR4, RZ ;  /* 0x0000000407067c25 */ /* 0x000fc8000f8e00ff */
[----:B------:R-:W-:Y:S01]  /*10590*/  IMAD.X R3, RZ, RZ, RZ, P1 ;  /* 0x000000ffff037224 */ /* 0x000fe200008e06ff */
[----:B------:R-:W-:Y:S01]  /*105a0*/  IADD3 RZ, P1, R7, R4, RZ ;  /* 0x0000000407ff7210 */ /* 0x000fe20007f3e0ff */
[----:B------:R-:W-:-:S04]  /*105b0*/  IMAD.MOV.U32 R2, RZ, RZ, R5 ;  /* 0x000000ffff027224 */ /* 0x000fc800078e0005 */
[----:B------:R-:W-:-:S08]  /*105c0*/  IMAD.WIDE.U32.X R2, R15, UR5, R2, P1 ;  /* 0x000000050f027c25 */ /* 0x000fd000088e0402 */
.L_x_352:
[--C-:B------:R-:W-:Y:S01]  /*105d0*/  SHF.R.U64 R6, R2, UR7, R3.reuse ;  /* 0x0000000702067c19 */ /* 0x100fe20008001203 */
[----:B------:R-:W-:Y:S01]  /*105e0*/  ULDC.64 UR4, c[0x0][0x620] ;  /* 0x0001880000047ab9 */ /* 0x000fe20000000a00 */
[----:B------:R-:W-:Y:S01]  /*105f0*/  SHF.R.U32.HI R2, RZ, UR7, R3 ;  /* 0x00000007ff027c19 */ /* 0x000fe20008011603 */
[----:B------:R-:W-:Y:S01]  /*10600*/  IMAD.MOV.U32 R3, RZ, RZ, R17 ;  /* 0x000000ffff037224 */ /* 0x000fe200078e0011 */
[----:B------:R-:W-:Y:S01]  /*10610*/  IADD3 R5, P1, RZ, -R6, RZ ;  /* 0x80000006ff057210 */ /* 0x000fe20007f3e0ff */
[----:B------:R-:W2:Y:S01]  /*10620*/  LDC R25, c[0x0][0x144] ;  /* 0x00005100ff197b82 */ /* 0x000ea20000000800 */
[----:B0-----:R-:W-:Y:S01]  /*10630*/  I2FP.F32.U32 R7, R14 ;  /* 0x0000000e00077245 */ /* 0x001fe20000201000 */
[----:B------:R-:W-:Y:S01]  /*10640*/  ULDC.64 UR8, c[0x0][0x640] ;  /* 0x0001900000087ab9 */ /* 0x000fe20000000a00 */
[----:B------:R-:W-:Y:S01]  /*10650*/  ULDC UR6, c[0x0][0x608] ;  /* 0x0001820000067ab9 */ /* 0x000fe20000000800 */
[----:B------:R-:W-:Y:S01]  /*10660*/  IMAD.X R2, RZ, RZ, ~R2, P1 ;  /* 0x000000ffff027224 */ /* 0x000fe200008e0e02 */
[----:B------:R-:W-:-:S03]  /*10670*/  ISETP.NE.U32.AND P1, PT, RZ, UR8, PT ;  /* 0x00000008ff007c0c */ /* 0x000fc6000bf25070 */
[----:B------:R-:W-:Y:S01]  /*10680*/  IMAD R4, R2, UR4, RZ ;  /* 0x0000000402047c24 */ /* 0x000fe2000f8e02ff */
[----:B------:R-:W0:Y:S01]  /*10690*/  LDC R20, c[0x0][0x148] ;  /* 0x00005200ff147b82 */ /* 0x000e220000000800 */
[----:B------:R-:W-:Y:S01]  /*106a0*/  IMAD.MOV.U32 R2, RZ, RZ, R18 ;  /* 0x000000ffff027224 */ /* 0x000fe200078e0012 */
[----:B------:R-:W-:-:S03]  /*106b0*/  ISETP.NE.AND.EX P1, PT, RZ, UR9, PT, P1 ;  /* 0x00000009ff007c0c */ /* 0x000fc6000bf25310 */
[----:B------:R-:W-:Y:S01]  /*106c0*/  IMAD.WIDE.U32 R2, R5, UR4, R2 ;  /* 0x0000000405027c25 */ /* 0x000fe2000f8e0002 */
[----:B------:R-:W-:-:S03]  /*106d0*/  ULDC UR4, c[0x0][0x150] ;  /* 0x0000540000047ab9 */ /* 0x000fc60000000800 */
[----:B------:R-:W-:Y:S02]  /*106e0*/  IMAD R5, R5, UR5, R4 ;  /* 0x0000000505057c24 */ /* 0x000fe4000f8e0204 */
[----:B------:R-:W-:Y:S01]  /*106f0*/  FMUL R4, R7, UR4 ;  /* 0x0000000407047c20 */ /* 0x000fe20008400000 */
[----:B------:R-:W-:Y:S01]  /*10700*/  ULDC UR4, c[0x0][0x618] ;  /* 0x0001860000047ab9 */ /* 0x000fe20000000800 */
[----:B------:R-:W-:Y:S01]  /*10710*/  ULDC UR5, c[0x0][0x154] ;  /* 0x0000550000057ab9 */ /* 0x000fe20000000800 */
[----:B------:R-:W-:-:S03]  /*10720*/  IMAD.IADD R3, R3, 0x1, R5 ;  /* 0x0000000103037824 */ /* 0x000fc600078e0205 */
[----:B------:R-:W3:Y:S02]  /*10730*/  F2I.U32.TRUNC.NTZ R4, R4 ;  /* 0x0000000400047305 */ /* 0x000ee4000020f000 */
[----:B------:R-:W-:Y:S02]  /*10740*/  SHF.R.U64 R7, R2, UR4, R3 ;  /* 0x0000000402077c19 */ /* 0x000fe40008001203 */
[----:B-1----:R-:W-:-:S05]  /*10750*/  I2FP.F32.U32 R2, R13 ;  /* 0x0000000d00027245 */ /* 0x002fca0000201000 */
[----:B------:R-:W-:Y:S01]  /*10760*/  FMUL R21, R2, UR5 ;  /* 0x0000000502157c20 */ /* 0x000fe20008400000 */
[----:B------:R-:W-:Y:S01]  /*10770*/  SHF.R.U32.HI R2, RZ, UR4, R3 ;  /* 0x00000004ff027c19 */ /* 0x000fe20008011603 */
[----:B------:R-:W-:-:S03]  /*10780*/  ULDC UR4, c[0x0][0x658] ;  /* 0x0001960000047ab9 */ /* 0x000fc60000000800 */
[--C-:B------:R-:W-:Y:S01]  /*10790*/  SHF.R.U64 R19, R7, UR6, R2.reuse ;  /* 0x0000000607137c19 */ /* 0x100fe20008001202 */
[----:B------:R-:W1:Y:S01]  /*107a0*/  F2I.U32.TRUNC.NTZ R21, R21 ;  /* 0x0000001500157305 */ /* 0x000e62000020f000 */
[----:B------:R-:W-:Y:S01]  /*107b0*/  SHF.R.U32.HI R2, RZ, UR6, R2 ;  /* 0x00000006ff027c19 */ /* 0x000fe20008011602 */
[----:B---3--:R-:W-:-:S03]  /*107c0*/  IMAD.MOV R4, RZ, RZ, -R4 ;  /* 0x000000ffff047224 */ /* 0x008fc600078e0a04 */
[----:B------:R-:W-:Y:S01]  /*107d0*/  SHF.R.U64 R15, R19, UR4, R2 ;  /* 0x00000004130f7c19 */ /* 0x000fe20008001202 */
[----:B--2---:R-:W-:Y:S01]  /*107e0*/  IMAD R14, R25, R4, R14 ;  /* 0x00000004190e7224 */ /* 0x004fe200078e020e */
[----:B------:R-:W-:-:S03]  /*107f0*/  SHF.R.U32.HI R23, RZ, UR4, R2 ;  /* 0x00000004ff177c19 */ /* 0x000fc60008011602 */
[----:B------:R-:W-:Y:S02]  /*10800*/  IMAD.MOV.U32 R2, RZ, RZ, R15 ;  /* 0x000000ffff027224 */ /* 0x000fe400078e000f */
[----:B------:R-:W-:Y:S01]  /*10810*/  IMAD.MOV.U32 R3, RZ, RZ, R23 ;  /* 0x000000ffff037224 */ /* 0x000fe200078e0017 */
[----:B------:R-:W-:Y:S06]  /*10820*/  @!P1 BRA `(.L_x_353) ;  /* 0x0000000000289947 */ /* 0x000fec0003800000 */
[----:B------:R-:W-:Y:S02]  /*10830*/  ULDC UR4, c[0x0][0x64c] ;  /* 0x0001930000047ab9 */ /* 0x000fe40000000800 */
[----:B------:R-:W-:-:S05]  /*10840*/  IADD3 R3, P1, R15, UR4, RZ ;  /* 0x000000040f037c10 */ /* 0x000fca000ff3e0ff */
[----:B------:R-:W-:-:S04]  /*10850*/  IMAD.X R23, RZ, RZ, R23, P1 ;  /* 0x000000ffff177224 */ /* 0x000fc800008e0617 */
[----:B------:R-:W-:-:S04]  /*10860*/  IMAD.WIDE.U32 R4, R23, UR8, RZ ;  /* 0x0000000817047c25 */ /* 0x000fc8000f8e00ff */
[----:B------:R-:W-:-:S04]  /*10870*/  IMAD.WIDE.U32 R4, P1, R3, UR9, R4 ;  /* 0x0000000903047c25 */ /* 0x000fc8000f820004 */
[----:B------:R-:W-:-:S04]  /*10880*/  IMAD.WIDE.U32 R2, R3, UR8, RZ ;  /* 0x0000000803027c25 */ /* 0x000fc8000f8e00ff */
[----:B------:R-:W-:Y:S01]  /*10890*/  IMAD.MOV.U32 R2, RZ, RZ, R5 ;  /* 0x000000ffff027224 */ /* 0x000fe200078e0005 */
[----:B------:R-:W-:Y:S01]  /*108a0*/  IADD3 RZ, P3, R3, R4, RZ ;  /* 0x0000000403ff7210 */ /* 0x000fe20007f7e0ff */
[----:B------:R-:W-:-:S04]  /*108b0*/  IMAD.X R3, RZ, RZ, RZ, P1 ;  /* 0x000000ffff037224 */ /* 0x000fc800008e06ff */
[----:B------:R-:W-:-:S08]  /*108c0*/  IMAD.WIDE.U32.X R2, R23, UR9, R2, P3 ;  /* 0x0000000917027c25 */ /* 0x000fd000098e0402 */
.L_x_353:
[----:B------:R-:W2:Y:S01]  /*108d0*/  LDC R4, c[0x0][0x65c] ;  /* 0x00019700ff047b82 */ /* 0x000ea20000000800 */
[----:B------:R-:W-:Y:S01]  /*108e0*/  ULDC UR4, c[0x0][0x648] ;  /* 0x0001920000047ab9 */ /* 0x000fe20000000800 */
[----:B------:R-:W-:Y:S01]  /*108f0*/  LOP3.LUT R19, R19, UR17, RZ, 0xc0, !PT ;  /* 0x0000001113137c12 */ /* 0x000fe2000f8ec0ff */
[----:B-1----:R-:W-:Y:S01]  /*10900*/  IMAD.MOV R21, RZ, RZ, -R21 ;  /* 0x000000ffff157224 */ /* 0x002fe200078e0a15 */
[----:B------:R-:W-:Y:S01]  /*10910*/  SHF.R.U64 R2, R2, UR4, R3 ;  /* 0x0000000402027c19 */ /* 0x000fe20008001203 */
[----:B------:R-:W-:Y:S01]  /*10920*/  ULDC UR4, c[0x0][0x638] ;  /* 0x00018e0000047ab9 */ /* 0x000fe20000000800 */
[----:B------:R-:W-:Y:S01]  /*10930*/  ULDC UR5, c[0x0][0x610] ;  /* 0x0001840000057ab9 */ /* 0x000fe20000000800 */
[----:B------:R-:W-:Y:S02]  /*10940*/  IMAD.MOV.U32 R3, RZ, RZ, 0x1 ;  /* 0x00000001ff037424 */ /* 0x000fe400078e00ff */
[----:B------:R-:W-:Y:S01]  /*10950*/  IMAD R19, R2, UR18, R19 ;  /* 0x0000001202137c24 */ /* 0x000fe2000f8e0213 */
[----:B--2---:R-:W-:Y:S01]  /*10960*/  ISETP.NE.AND P1, PT, R4, 0x1, PT ;  /* 0x000000010400780c */ /* 0x004fe20003f25270 */
[----:B------:R-:W-:Y:S01]  /*10970*/  IMAD.MOV R4, RZ, RZ, -R2 ;  /* 0x000000ffff047224 */ /* 0x000fe200078e0a02 */
[----:B------:R-:W-:-:S03]  /*10980*/  LOP3.LUT R2, R7, UR16, RZ, 0xc0, !PT ;  /* 0x0000001007027c12 */ /* 0x000fc6000f8ec0ff */
[----:B------:R-:W-:Y:S01]  /*10990*/  IMAD R15, R4, UR4, R15 ;  /* 0x00000004040f7c24 */ /* 0x000fe2000f8e020f */
[----:B------:R-:W-:-:S03]  /*109a0*/  ULDC UR4, c[0x0][0x600] ;  /* 0x0001800000047ab9 */ /* 0x000fc60000000800 */
[--C-:B------:R-:W-:Y:S01]  /*109b0*/  IMAD R15, R15, UR4, R2.reuse ;  /* 0x000000040f0f7c24 */ /* 0x100fe2000f8e0202 */
[----:B------:R-:W-:-:S03]  /*109c0*/  PRMT R2, R3, 0x7610, R2 ;  /* 0x0000761003027816 */ /* 0x000fc60000000002 */
[----:B0-----:R-:W-:-:S04]  /*109d0*/  @P1 IMAD R14, R20, R21, R13 ;  /* 0x00000015140e1224 */ /* 0x001fc800078e020d */
[----:B------:R-:W-:-:S05]  /*109e0*/  IMAD R14, R19, UR5, R14 ;  /* 0x00000005130e7c24 */ /* 0x000fca000f8e020e */
[----:B------:R-:W-:Y:S02]  /*109f0*/  SEL R13, R15, R14, !P1 ;  /* 0x0000000e0f0d7207 */ /* 0x000fe40004800000 */
[----:B------:R-:W-:-:S07]  /*10a00*/  SEL R7, R14, R15, !P1 ;  /* 0x0000000f0e077207 */ /* 0x000fce0004800000 */
.L_x_351:
[----:B------:R-:W-:Y:S05]  /*10a10*/  BSYNC B1 ;  /* 0x0000000000017941 */ /* 0x000fea0003800000 */
.L_x_350:
[----:B------:R-:W-:-:S13]  /*10a20*/  LOP3.LUT P1, RZ, R2, 0xff, RZ, 0xc0, !PT ;  /* 0x000000ff02ff7812 */ /* 0x000fda000782c0ff */
[----:B------:R-:W-:Y:S05]  /*10a30*/  @P1 BRA `(.L_x_354) ;  /* 0xfffffff4003c1947 */ /* 0x000fea000383ffff */
[----:B------:R-:W-:Y:S05]  /*10a40*/  BSYNC B0 ;  /* 0x0000000000007941 */ /* 0x000fea0003800000 */
.L_x_342:
[----:B------:R-:W-:-:S03]  /*10a50*/  UMOV UR4, 0xffffffff ;  /* 0xffffffff00047882 */ /* 0x000fc60000000000 */
[----:B------:R-:W-:Y:S05]  /*10a60*/  BRA.DIV UR4, `(.L_x_355) ;  /* 0x0000000204f47947 */ /* 0x000fea000b800000 */
[----:B------:R-:W-:-:S13]  /*10a70*/  ELECT P6, URZ, PT ;  /* 0x00000000003f782f */ /* 0x000fda00038c0000 */
.L_x_368:
[----:B------:R-:W-:Y:S04]  /*10a80*/  BSSY B0, `(.L_x_356) ;  /* 0x0000022000007945 */ /* 0x000fe80003800000 */
[----:B------:R-:W-:Y:S05]  /*10a90*/  @!P6 BRA `(.L_x_357) ;  /* 0x000000000080e947 */ /* 0x000fea0003800000 */
[----:B------:R-:W-:-:S04]  /*10aa0*/  LOP3.LUT R16, R16, 0x2, RZ, 0xfc, !PT ;  /* 0x0000000210107812 */ /* 0x000fc800078efcff */
[----:B------:R-:W-:-:S13]  /*10ab0*/  ISETP.NE.AND P0, PT, R16, 0x3, PT ;  /* 0x000000031000780c */ /* 0x000fda0003f05270 */
[----:B------:R-:W-:Y:S05]  /*10ac0*/  @!P0 BRA `(.L_x_358) ;  /* 0x0000000000048947 */ /* 0x000fea0003800000 */
[----:B------:R-:W-:Y:S01]  /*10ad0*/  BPT.TRAP 0x1 ;  /* 0x000000040000795c */ /* 0x000fe20000300000 */
.L_x_358:
[----:B------:R-:W0:Y:S01]  /*10ae0*/  S2R R3, SR_CgaCtaId ;  /* 0x0000000000037919 */ /* 0x000e220000008800 */
[----:B------:R-:W-:Y:S02]  /*10af0*/  MOV R2, 0x400 ;  /* 0x0000040000027802 */ /* 0x000fe40000000f00 */
[----:B------:R-:W-:Y:S02]  /*10b00*/  SHF.L.U32 R4, R0, 0x1f, RZ ;  /* 0x0000001f00047819 */ /* 0x000fe400000006ff */
[----:B0-----:R-:W-:-:S05]  /*10b10*/  LEA R2, R3, R2, 0x18 ;  /* 0x0000000203027211 */ /* 0x001fca00078ec0ff */
[----:B------:R-:W-:-:S04]  /*10b20*/  VIADD R2, R2, 0x18 ;  /* 0x0000001802027836 */ /* 0x000fc80000000000 */
[C---:B------:R-:W-:Y:S02]  /*10b30*/  IMAD R7, R11.reuse, 0x8, R2 ;  /* 0x000000080b077824 */ /* 0x040fe400078e0202 */
[----:B------:R-:W-:Y:S02]  /*10b40*/  VIADD R11, R11, 0x1 ;  /* 0x000000010b0b7836 */ /* 0x000fe40000000000 */
[----:B------:R-:W0:Y:S03]  /*10b50*/  SYNCS.PHASECHK.TRANS64.TRYWAIT P0, [R7+URZ], R4 ;  /* 0x00000004070075a7 */ /* 0x000e26000800017f */
[----:B------:R-:W-:-:S04]  /*10b60*/  ISETP.NE.AND P1, PT, R11, 0x3, PT ;  /* 0x000000030b00780c */ /* 0x000fc80003f25270 */
[----:B------:R-:W-:Y:S02]  /*10b70*/  SEL R3, RZ, 0x1, P1 ;  /* 0x00000001ff037807 */ /* 0x000fe40000800000 */
[----:B------:R-:W-:Y:S02]  /*10b80*/  SEL R11, R11, RZ, P1 ;  /* 0x000000ff0b0b7207 */ /* 0x000fe40000800000 */
[----:B------:R-:W-:-:S03]  /*10b90*/  LOP3.LUT R9, R0, R3, RZ, 0x3c, !PT ;  /* 0x0000000300097212 */ /* 0x000fc600078e3cff */
[----:B------:R-:W-:Y:S01]  /*10ba0*/  IMAD R6, R11, 0x8, R2 ;  /* 0x000000080b067824 */ /* 0x000fe200078e0202 */
[----:B------:R-:W-:Y:S01]  /*10bb0*/  SHF.L.U32 R5, R9, 0x1f, RZ ;  /* 0x0000001f09057819 */ /* 0x000fe200000006ff */
[----:B0-----:R-:W-:Y:S06]  /*10bc0*/  @!P0 BRA `(.L_x_359) ;  /* 0x0000000000bc8947 */ /* 0x001fec0003800000 */
.L_x_369:
[----:B------:R-:W1:Y:S01]  /*10bd0*/  SYNCS.PHASECHK.TRANS64.TRYWAIT P0, [R6+URZ], R5 ;  /* 0x00000005060075a7 */ /* 0x000e62000800017f */
[----:B------:R-:W-:-:S05]  /*10be0*/  VIADD R0, R11, 0x1 ;  /* 0x000000010b007836 */ /* 0x000fca0000000000 */
[----:B------:R-:W-:-:S04]  /*10bf0*/  ISETP.NE.AND P1, PT, R0, 0x3, PT ;  /* 0x000000030000780c */ /* 0x000fc80003f25270 */
[----:B0-----:R-:W-:Y:S02]  /*10c00*/  SEL R4, RZ, 0x1, P1 ;  /* 0x00000001ff047807 */ /* 0x001fe40000800000 */
[----:B------:R-:W-:Y:S02]  /*10c10*/  SEL R3, R0, RZ, P1 ;  /* 0x000000ff00037207 */ /* 0x000fe40000800000 */
[----:B------:R-:W-:Y:S01]  /*10c20*/  LOP3.LUT R0, R9, R4, RZ, 0x3c, !PT ;  /* 0x0000000409007212 */ /* 0x000fe200078e3cff */
[----:B-1----:R-:W-:Y:S06]  /*10c30*/  @!P0 BRA `(.L_x_360) ;  /* 0x0000000000b48947 */ /* 0x002fec0003800000 */
.L_x_370:
[----:B------:R-:W-:Y:S01]  /*10c40*/  IMAD R3, R3, 0x8, R2 ;  /* 0x0000000803037824 */ /* 0x000fe200078e0202 */
[----:B------:R-:W-:-:S07]  /*10c50*/  SHF.L.U32 R0, R0, 0x1f, RZ ;  /* 0x0000001f00007819 */ /* 0x000fce00000006ff */
.L_x_361:
[----:B-1----:R1:W2:Y:S02]  /*10c60*/  SYNCS.PHASECHK.TRANS64.TRYWAIT P0, [R3+URZ], R0 ;  /* 0x00000000030075a7 */ /* 0x0022a4000800017f */
[----:B--2---:R-:W-:Y:S05]  /*10c70*/  @!P0 NANOSLEEP.SYNCS 0x989680 ;  /* 0x009896800000895d */ /* 0x004fea0003900000 */
[----:B------:R-:W2:Y:S02]  /*10c80*/  @!P0 SYNCS.PHASECHK.TRANS64 P0, [R3+URZ], R0 ;  /* 0x00000000030085a7 */ /* 0x000ea4000800007f */
[----:B--2---:R-:W-:Y:S05]  /*10c90*/  @!P0 BRA `(.L_x_361) ;  /* 0xfffffffc00f08947 */ /* 0x004fea000383ffff */
.L_x_357:
[----:B------:R-:W-:Y:S05]  /*10ca0*/  BSYNC B0 ;  /* 0x0000000000007941 */ /* 0x000fea0003800000 */
.L_x_356:
[----:B------:R-:W-:Y:S05]  /*10cb0*/  EXIT ;  /* 0x000000000000794d */ /* 0x000fea0003800000 */
.L_x_17:
[----:B---3--:R3:W4:Y:S02]  /*10cc0*/  SYNCS.PHASECHK.TRANS64.TRYWAIT P1, [R3+URZ], R0 ;  /* 0x00000000030075a7 */ /* 0x008724000802017f */
[----:B----4-:R-:W-:Y:S05]  /*10cd0*/  @!P1 NANOSLEEP.SYNCS 0x989680 ;  /* 0x009896800000995d */ /* 0x010fea0003900000 */
[----:B------:R-:W4:Y:S02]  /*10ce0*/  @!P1 SYNCS.PHASECHK.TRANS64 P1, [R3+URZ], R0 ;  /* 0x00000000030095a7 */ /* 0x000f24000802007f */
[----:B----4-:R-:W-:Y:S05]  /*10cf0*/  @!P1 BRA `(.L_x_17) ;  /* 0xfffffffc00f09947 */ /* 0x010fea000383ffff */
[----:B------:R-:W-:Y:S05]  /*10d00*/  BRA `(.L_x_16) ;  /* 0xffffff04003c7947 */ /* 0x000fea000383ffff */
.L_x_22:
[----:B-1----:R-:W-:-:S04]  /*10d10*/  IMAD.U32 R5, RZ, RZ, UR8 ;  /* 0x00000008ff057e24 */ /* 0x002fc8000f8e00ff */
[----:B------:R1:W2:Y:S03]  /*10d20*/  SYNCS.PHASECHK.TRANS64.TRYWAIT P1, [R5+URZ], R4 ;  /* 0x00000004050075a7 */ /* 0x0002a6000802017f */
[----:B--2---:R-:W-:Y:S05]  /*10d30*/  @!P1 NANOSLEEP.SYNCS 0x989680 ;  /* 0x009896800000995d */ /* 0x004fea0003900000 */
[----:B------:R-:W2:Y:S02]  /*10d40*/  @!P1 SYNCS.PHASECHK.TRANS64 P1, [R5+URZ], R4 ;  /* 0x00000004050095a7 */ /* 0x000ea4000802007f */
[----:B--2---:R-:W-:Y:S05]  /*10d50*/  @!P1 BRA `(.L_x_22) ;  /* 0xfffffffc00ec9947 */ /* 0x004fea000383ffff */
[----:B------:R-:W-:Y:S05]  /*10d60*/  BRA `(.L_x_21) ;  /* 0xffffff2000d47947 */ /* 0x000fea000383ffff */
.L_x_343:
[----:B------:R-:W-:Y:S01]  /*10d70*/  BSSY B1, `(.L_x_362) ;  /* 0x0000006000017945 */ /* 0x000fe20003800000 */
[----:B------:R-:W-:-:S07]  /*10d80*/  IMAD.MOV.U32 R15, RZ, RZ, -0x1 ;  /* 0xffffffffff0f7424 */ /* 0x000fce00078e00ff */
[----:B------:R-:W-:Y:S05]  /*10d90*/  WARPSYNC.COLLECTIVE R15, `(.L_x_363) ;  /* 0x000000000f0c7348 */ /* 0x000fea0003c00000 */
[----:B------:R-:W-:Y:S02]  /*10da0*/  ELECT P6, UR62, PT ;  /* 0x00000000003e782f */ /* 0x000fe400038c0000 */
[----:B------:R-:W-:Y:S01]  /*10db0*/  MOV R14, UR62 ;  /* 0x0000003e000e7c02 */ /* 0x000fe20008000f00 */
[----:B------:R-:W-:Y:S10]  /*10dc0*/  ENDCOLLECTIVE ;  /* 0x000000000000791b */ /* 0x000ff40003800000 */
.L_x_363:
[----:B------:R-:W-:Y:S05]  /*10dd0*/  BSYNC B1 ;  /* 0x0000000000017941 */ /* 0x000fea0003800000 */
.L_x_362:
[----:B------:R-:W-:Y:S05]  /*10de0*/  BRA `(.L_x_364) ;  /* 0xfffffff0005c7947 */ /* 0x000fea000383ffff */
.L_x_346:
[----:B0-----:R0:W1:Y:S02]  /*10df0*/  SYNCS.PHASECHK.TRANS64.TRYWAIT P1, [R14+URZ+0x18], R5 ;  /* 0x000018050e0075a7 */ /* 0x001064000802017f */
[----:B-1----:R-:W-:Y:S05]  /*10e00*/  @!P1 NANOSLEEP.SYNCS 0x989680 ;  /* 0x009896800000995d */ /* 0x002fea0003900000 */
[----:B------:R-:W1:Y:S02]  /*10e10*/  @!P1 SYNCS.PHASECHK.TRANS64 P1, [R14+URZ+0x18], R5 ;  /* 0x000018050e0095a7 */ /* 0x000e64000802007f */
[----:B-1----:R-:W-:Y:S05]  /*10e20*/  @!P1 BRA `(.L_x_346) ;  /* 0xfffffffc00f09947 */ /* 0x002fea000383ffff */
[----:B------:R-:W-:Y:S05]  /*10e30*/  BRA `(.L_x_365) ;  /* 0xfffffff000907947 */ /* 0x000fea000383ffff */
.L_x_355:
[----:B------:R-:W-:Y:S01]  /*10e40*/  BSSY B0, `(.L_x_366) ;  /* 0x0000006000007945 */ /* 0x000fe20003800000 */
[----:B------:R-:W-:-:S07]  /*10e50*/  IMAD.MOV.U32 R15, RZ, RZ, -0x1 ;  /* 0xffffffffff0f7424 */ /* 0x000fce00078e00ff */
[----:B------:R-:W-:Y:S05]  /*10e60*/  WARPSYNC.COLLECTIVE R15, `(.L_x_367) ;  /* 0x000000000f0c7348 */ /* 0x000fea0003c00000 */
[----:B------:R-:W-:Y:S02]  /*10e70*/  ELECT P6, UR62, PT ;  /* 0x00000000003e782f */ /* 0x000fe400038c0000 */
[----:B------:R-:W-:Y:S01]  /*10e80*/  MOV R14, UR62 ;  /* 0x0000003e000e7c02 */ /* 0x000fe20008000f00 */
[----:B------:R-:W-:Y:S10]  /*10e90*/  ENDCOLLECTIVE ;  /* 0x000000000000791b */ /* 0x000ff40003800000 */
.L_x_367:
[----:B------:R-:W-:Y:S05]  /*10ea0*/  BSYNC B0 ;  /* 0x0000000000007941 */ /* 0x000fea0003800000 */
.L_x_366:
[----:B------:R-:W-:Y:S05]  /*10eb0*/  BRA `(.L_x_368) ;  /* 0xfffffff800f07947 */ /* 0x000fea000383ffff */
.L_x_359:
[----:B0-----:R0:W1:Y:S02]  /*10ec0*/  SYNCS.PHASECHK.TRANS64.TRYWAIT P0, [R7+URZ], R4 ;  /* 0x00000004070075a7 */ /* 0x001064000800017f */
[----:B-1----:R-:W-:Y:S05]  /*10ed0*/  @!P0 NANOSLEEP.SYNCS 0x989680 ;  /* 0x009896800000895d */ /* 0x002fea0003900000 */
[----:B------:R-:W1:Y:S02]  /*10ee0*/  @!P0 SYNCS.PHASECHK.TRANS64 P0, [R7+URZ], R4 ;  /* 0x00000004070085a7 */ /* 0x000e64000800007f */
[----:B-1----:R-:W-:Y:S05]  /*10ef0*/  @!P0 BRA `(.L_x_359) ;  /* 0xfffffffc00f08947 */ /* 0x002fea000383ffff */
[----:B------:R-:W-:Y:S05]  /*10f00*/  BRA `(.L_x_369) ;  /* 0xfffffffc00307947 */ /* 0x000fea000383ffff */
.L_x_360:
[----:B0-----:R0:W1:Y:S02]  /*10f10*/  SYNCS.PHASECHK.TRANS64.TRYWAIT P0, [R6+URZ], R5 ;  /* 0x00000005060075a7 */ /* 0x001064000800017f */
[----:B-1----:R-:W-:Y:S05]  /*10f20*/  @!P0 NANOSLEEP.SYNCS 0x989680 ;  /* 0x009896800000895d */ /* 0x002fea0003900000 */
[----:B------:R-:W1:Y:S02]  /*10f30*/  @!P0 SYNCS.PHASECHK.TRANS64 P0, [R6+URZ], R5 ;  /* 0x00000005060085a7 */ /* 0x000e64000800007f */
[----:B-1----:R-:W-:Y:S05]  /*10f40*/  @!P0 BRA `(.L_x_360) ;  /* 0xfffffffc00f08947 */ /* 0x002fea000383ffff */
[----:B------:R-:W-:Y:S05]  /*10f50*/  BRA `(.L_x_370) ;  /* 0xfffffffc00387947 */ /* 0x000fea000383ffff */
.L_x_371:
[----:B------:R-:W-:-:S00]  /*10f60*/  BRA `(.L_x_371) ;  /* 0xfffffffc00fc7947 */ /* 0x000fc0000383ffff */
[----:B------:R-:W-:-:S00]  /*10f70*/  NOP ;  /* 0x0000000000007918 */ /* 0x000fc00000000000 */
        /* <DEDUP_REMOVED lines=8> */
.L_x_372:


//--------------------- .nv.global.init           --------------------------
	.section	.nv.global.init,"aw",@progbits
.nv.global.init:
	.type		$str$22,@object
	.size		$str$22,($str$23 - $str$22)
$str$22:
        /*0000*/ 	.byte	0x6b, 0x5f, 0x74, 0x69, 0x6c, 0x65, 0x5f, 0x63, 0x6f, 0x75, 0x6e, 0x74, 0x20, 0x3e, 0x3d, 0x20
        /*0010*/ 	.byte	0x31, 0x00
	.type		$str$23,@object
	.size		$str$23,(__unnamed_1 - $str$23)
$str$23:
        /*0012*/ 	.byte	0x2f, 0x74, 0x6d, 0x70, 0x2f, 0x63, 0x75, 0x74, 0x6c, 0x61, 0x73, 0x73, 0x5f, 0x73, 0x77, 0x65
        /*0022*/ 	.byte	0x65, 0x70, 0x5f, 0x73, 0x72, 0x63, 0x2f, 0x69, 0x6e, 0x63, 0x6c, 0x75, 0x64, 0x65, 0x2f, 0x63
        /*0032*/ 	.byte	0x75, 0x74, 0x6c, 0x61, 0x73, 0x73, 0x2f, 0x67, 0x65, 0x6d, 0x6d, 0x2f, 0x63, 0x6f, 0x6c, 0x6c
        /*0042*/ 	.byte	0x65, 0x63, 0x74, 0x69, 0x76, 0x65, 0x2f, 0x73, 0x6d, 0x39, 0x30, 0x5f, 0x6d, 0x6d, 0x61, 0x5f
        /*0052*/ 	.byte	0x74, 0x6d, 0x61, 0x5f, 0x67, 0x6d, 0x6d, 0x61, 0x5f, 0x73, 0x73, 0x5f, 0x77, 0x61, 0x72, 0x70
        /*0062*/ 	.byte	0x73, 0x70, 0x65, 0x63, 0x69, 0x61, 0x6c, 0x69, 0x7a, 0x65, 0x64, 0x2e, 0x68, 0x70, 0x70, 0x00
	.type		__unnamed_1,@object
	.size		__unnamed_1,(.L_0 - __unnamed_1)
__unnamed_1:
        /*0072*/ 	.byte	0x76, 0x6f, 0x69, 0x64, 0x20, 0x63, 0x75, 0x74, 0x6c, 0x61, 0x73, 0x73, 0x3a, 0x3a, 0x67, 0x65
        /* <DEDUP_REMOVED lines=180> */
        /*0bc2*/ 	.byte	0x74, 0x79, 0x5d, 0x00
.L_0:


//--------------------- .nv.shared._ZN7cutlass13device_kernelINS_4gemm6kernel13GemmUniversalIN4cute5tupleIJiiiiEEENS1_10collective13CollectiveMmaINS1_34MainloopSm90TmaGmmaWarpSpecializedILi3ENS5_IJNS4_1CILi1EEESB_SB_EEENS1_35KernelTmaWarpSpecializedCooperativeEEENS5_IJNSA_ILi512EEENSA_ILi80EEENSA_ILi64EEEEEENS_10bfloat16_tENS5_IJlSB_lEEESJ_SK_NS4_8TiledMMAINS4_8MMA_AtomIJNS4_4SM904GMMA27MMA_64x16x16_F32BF16BF16_SSILNSO_5MajorE0ELSQ_0ELNSO_7ScaleInE1ELSR_1EEEEEENS4_6LayoutINS5_IJNSA_ILi2EEESB_SB_EEENS5_IJSB_NSA_ILi0EEESX_EEEEENS5_IJNS4_10UnderscoreES10_S10_EEEEENS4_13SM90_TMA_LOADENS4_14ComposedLayoutINS4_7SwizzleILi3ELi4ELi3EEENS4_18smem_ptr_flag_bitsILi16EEENSU_INS5_IJNSA_ILi8EEESH_EEENS5_IJSH_SB_EEEEEEEvNS4_8identityES13_S1D_vS1E_EENS_8epilogue10collective6detail29Sm90TmaWarpSpecializedAdapterINS1H_15DefaultEpilogueISJ_SK_SK_NS1G_6thread17LinearCombinationISJ_Li1EffLNS1L_9ScaleType4KindE0ELNS_15FloatRoundStyleE2ESJ_EENS1_15EpilogueDefaultEEEEEvvEEEEvNT_6ParamsE --------------------------
	.section	.nv.shared._ZN7cutlass13device_kernelINS_4gemm6kernel13GemmUniversalIN4cute5tupleIJiiiiEEENS1_10collective13CollectiveMmaINS1_34MainloopSm90TmaGmmaWarpSpecializedILi3ENS5_IJNS4_1CILi1EEESB_SB_EEENS1_35KernelTmaWarpSpecializedCooperativeEEENS5_IJNSA_ILi512EEENSA_ILi80EEENSA_ILi64EEEEEENS_10bfloat16_tENS5_IJlSB_lEEESJ_SK_NS4_8TiledMMAINS4_8MMA_AtomIJNS4_4SM904GMMA27MMA_64x16x16_F32BF16BF16_SSILNSO_5MajorE0ELSQ_0ELNSO_7ScaleInE1ELSR_1EEEEEENS4_6LayoutINS5_IJNSA_ILi2EEESB_SB_EEENS5_IJSB_NSA_ILi0EEESX_EEEEENS5_IJNS4_10UnderscoreES10_S10_EEEEENS4_13SM90_TMA_LOADENS4_14ComposedLayoutINS4_7SwizzleILi3ELi4ELi3EEENS4_18smem_ptr_flag_bitsILi16EEENSU_INS5_IJNSA_ILi8EEESH_EEENS5_IJSH_SB_EEEEEEEvNS4_8identityES13_S1D_vS1E_EENS_8epilogue10collective6detail29Sm90TmaWarpSpecializedAdapterINS1H_15DefaultEpilogueISJ_SK_SK_NS1G_6thread17LinearCombinationISJ_Li1EffLNS1L_9ScaleType4KindE0ELNS_15FloatRoundStyleE2ESJ_EENS1_15EpilogueDefaultEEEEEvvEEEEvNT_6ParamsE,"aw",@nobits
	.sectionflags	@""
	.align	16
	.zero		1024


//--------------------- .nv.shared.reserved.0     --------------------------
	.section	.nv.shared.reserved.0,"aw",@nobits
	.weak		__nv_reservedSMEM_offset_0_alias
	.size		__nv_reservedSMEM_offset_0_alias, 0, 0
	.other		__nv_reservedSMEM_offset_0_alias,@"STO_CUDA_RESERVED_SHARED STV_DEFAULT"
__nv_reservedSMEM_offset_0_alias:
	.zero		0


//--------------------- .nv.global                --------------------------
	.section	.nv.global,"aw",@nobits
.nv.global:
	.type		_ZN40_INTERNAL_bc92cbe2_4_k_cu_cff2766c_132534cute1_E,@object
	.size		_ZN40_INTERNAL_bc92cbe2_4_k_cu_cff2766c_132534cute1_E,(_ZN40_INTERNAL_bc92cbe2_4_k_cu_cff2766c_132534cuda3std3__45__cpo6cbeginE - _ZN40_INTERNAL_bc92cbe2_4_k_cu_cff2766c_132534cute1_E)
_ZN40_INTERNAL_bc92cbe2_4_k_cu_cff2766c_132534cute1_E:
	.zero		1
	.type		_ZN40_INTERNAL_bc92cbe2_4_k_cu_cff2766c_132534cuda3std3__45__cpo6cbeginE,@object
	.size		_ZN40_INTERNAL_bc92cbe2_4_k_cu_cff2766c_132534cuda3std3__45__cpo6cbeginE,(_ZN40_INTERNAL_bc92cbe2_4_k_cu_cff2766c_132534cuda3std3__48in_placeE - _ZN40_INTERNAL_bc92cbe2_4_k_cu_cff2766c_132534cuda3std3__45__cpo6cbeginE)
_ZN40_INTERNAL_bc92cbe2_4_k_cu_cff2766c_132534cuda3std3__45__cpo6cbeginE:
	.zero		1
	.type		_ZN40_INTERNAL_bc92cbe2_4_k_cu_cff2766c_132534cuda3std3__48in_placeE,@object
	.size		_ZN40_INTERNAL_bc92cbe2_4_k_cu_cff2766c_132534cuda3std3__48in_placeE,(_ZN40_INTERNAL_bc92cbe2_4_k_cu_cff2766c_132534cuda3std6ranges3__45__cpo9iter_moveE - _ZN40_INTERNAL_bc92cbe2_4_k_cu_cff2766c_132534cuda3std3__48in_placeE)
_ZN40_INTERNAL_bc92cbe2_4_k_cu_cff2766c_132534cuda3std3__48in_placeE:
	.zero		1
	.type		_ZN40_INTERNAL_bc92cbe2_4_k_cu_cff2766c_132534cuda3std6ranges3__45__cpo9iter_moveE,@object
	.size		_ZN40_INTERNAL_bc92cbe2_4_k_cu_cff2766c_132534cuda3std6ranges3__45__cpo9iter_moveE,(_ZN40_INTERNAL_bc92cbe2_4_k_cu_cff2766c_132534cuda3std3__45__cpo5beginE - _ZN40_INTERNAL_bc92cbe2_4_k_cu_cff2766c_132534cuda3std6ranges3__45__cpo9iter_moveE)
_ZN40_INTERNAL_bc92cbe2_4_k_cu_cff2766c_132534cuda3std6ranges3__45__cpo9iter_moveE:
	.zero		1
	.type		_ZN40_INTERNAL_bc92cbe2_4_k_cu_cff2766c_132534cuda3std3__45__cpo5beginE,@object
	.size		_ZN40_INTERNAL_bc92cbe2_4_k_cu_cff2766c_132534cuda3std3__45__cpo5beginE,(_ZN40_INTERNAL_bc92cbe2_4_k_cu_cff2766c_132534cuda3std3__442_GLOBAL__N__bc92cbe2_4_k_cu_cff2766c_132536ignoreE - _ZN40_INTERNAL_bc92cbe2_4_k_cu_cff2766c_132534cuda3std3__45__cpo5beginE)
_ZN40_INTERNAL_bc92cbe2_4_k_cu_cff2766c_132534cuda3std3__45__cpo5beginE:
	.zero		1
	.type		_ZN40_INTERNAL_bc92cbe2_4_k_cu_cff2766c_132534cuda3std3__442_GLOBAL__N__bc92cbe2_4_k_cu_cff2766c_132536ignoreE,@object
	.size		_ZN40_INTERNAL_bc92cbe2_4_k_cu_cff2766c_132534cuda3std3__442_GLOBAL__N__bc92cbe2_4_k_cu_cff2766c_132536ignoreE,(_ZN40_INTERNAL_bc92cbe2_4_k_cu_cff2766c_132534cute7productE - _ZN40_INTERNAL_bc92cbe2_4_k_cu_cff2766c_132534cuda3std3__442_GLOBAL__N__bc92cbe2_4_k_cu_cff2766c_132536ignoreE)
_ZN40_INTERNAL_bc92cbe2_4_k_cu_cff2766c_132534cuda3std3__442_GLOBAL__N__bc92cbe2_4_k_cu_cff2766c_132536ignoreE:
	.zero		1
	.type		_ZN40_INTERNAL_bc92cbe2_4_k_cu_cff2766c_132534cute7productE,@object
	.size		_ZN40_INTERNAL_bc92cbe2_4_k_cu_cff2766c_132534cute7productE,(_ZN40_INTERNAL_bc92cbe2_4_k_cu_cff2766c_132534cuda3std3__45__cpo3endE - _ZN40_INTERNAL_bc92cbe2_4_k_cu_cff2766c_132534cute7productE)
_ZN40_INTERNAL_bc92cbe2_4_k_cu_cff2766c_132534cute7productE:
	.zero		1
	.type		_ZN40_INTERNAL_bc92cbe2_4_k_cu_cff2766c_132534cuda3std3__45__cpo3endE,@object
	.size		_ZN40_INTERNAL_bc92cbe2_4_k_cu_cff2766c_132534cuda3std3__45__cpo3endE,(_ZN40_INTERNAL_bc92cbe2_4_k_cu_cff2766c_132534cuda3std3__419piecewise_constructE - _ZN40_INTERNAL_bc92cbe2_4_k_cu_cff2766c_132534cuda3std3__45__cpo3endE)
_ZN40_INTERNAL_bc92cbe2_4_k_cu_cff2766c_132534cuda3std3__45__cpo3endE:
	.zero		1
	.type		_ZN40_INTERNAL_bc92cbe2_4_k_cu_cff2766c_132534cuda3std3__419piecewise_constructE,@object
	.size		_ZN40_INTERNAL_bc92cbe2_4_k_cu_cff2766c_132534cuda3std3__419piecewise_constructE,(_ZN40_INTERNAL_bc92cbe2_4_k_cu_cff2766c_132534cuda3std3__45__cpo4cendE - _ZN40_INTERNAL_bc92cbe2_4_k_cu_cff2766c_132534cuda3std3__419piecewise_constructE)
_ZN40_INTERNAL_bc92cbe2_4_k_cu_cff2766c_132534cuda3std3__419piecewise_constructE:
	.zero		1
	.type		_ZN40_INTERNAL_bc92cbe2_4_k_cu_cff2766c_132534cuda3std3__45__cpo4cendE,@object
	.size		_ZN40_INTERNAL_bc92cbe2_4_k_cu_cff2766c_132534cuda3std3__45__cpo4cendE,(_ZN40_INTERNAL_bc92cbe2_4_k_cu_cff2766c_132534cuda3std6ranges3__45__cpo4swapE - _ZN40_INTERNAL_bc92cbe2_4_k_cu_cff2766c_132534cuda3std3__45__cpo4cendE)
_ZN40_INTERNAL_bc92cbe2_4_k_cu_cff2766c_132534cuda3std3__45__cpo4cendE:
	.zero		1
	.type		_ZN40_INTERNAL_bc92cbe2_4_k_cu_cff2766c_132534cuda3std6ranges3__45__cpo4swapE,@object
	.size		_ZN40_INTERNAL_bc92cbe2_4_k_cu_cff2766c_132534cuda3std6ranges3__45__cpo4swapE,(.L_8 - _ZN40_INTERNAL_bc92cbe2_4_k_cu_cff2766c_132534cuda3std6ranges3__45__cpo4swapE)
_ZN40_INTERNAL_bc92cbe2_4_k_cu_cff2766c_132534cuda3std6ranges3__45__cpo4swapE:
	.zero		1
.L_8:


//--------------------- .nv.constant0._ZN7cutlass13device_kernelINS_4gemm6kernel13GemmUniversalIN4cute5tupleIJiiiiEEENS1_10collective13CollectiveMmaINS1_34MainloopSm90TmaGmmaWarpSpecializedILi3ENS5_IJNS4_1CILi1EEESB_SB_EEENS1_35KernelTmaWarpSpecializedCooperativeEEENS5_IJNSA_ILi512EEENSA_ILi80EEENSA_ILi64EEEEEENS_10bfloat16_tENS5_IJlSB_lEEESJ_SK_NS4_8TiledMMAINS4_8MMA_AtomIJNS4_4SM904GMMA27MMA_64x16x16_F32BF16BF16_SSILNSO_5MajorE0ELSQ_0ELNSO_7ScaleInE1ELSR_1EEEEEENS4_6LayoutINS5_IJNSA_ILi2EEESB_SB_EEENS5_IJSB_NSA_ILi0EEESX_EEEEENS5_IJNS4_10UnderscoreES10_S10_EEEEENS4_13SM90_TMA_LOADENS4_14ComposedLayoutINS4_7SwizzleILi3ELi4ELi3EEENS4_18smem_ptr_flag_bitsILi16EEENSU_INS5_IJNSA_ILi8EEESH_EEENS5_IJSH_SB_EEEEEEEvNS4_8identityES13_S1D_vS1E_EENS_8epilogue10collective6detail29Sm90TmaWarpSpecializedAdapterINS1H_15DefaultEpilogueISJ_SK_SK_NS1G_6thread17LinearCombinationISJ_Li1EffLNS1L_9ScaleType4KindE0ELNS_15FloatRoundStyleE2ESJ_EENS1_15EpilogueDefaultEEEEEvvEEEEvNT_6ParamsE --------------------------
	.section	.nv.constant0._ZN7cutlass13device_kernelINS_4gemm6kernel13GemmUniversalIN4cute5tupleIJiiiiEEENS1_10collective13CollectiveMmaINS1_34MainloopSm90TmaGmmaWarpSpecializedILi3ENS5_IJNS4_1CILi1EEESB_SB_EEENS1_35KernelTmaWarpSpecializedCooperativeEEENS5_IJNSA_ILi512EEENSA_ILi80EEENSA_ILi64EEEEEENS_10bfloat16_tENS5_IJlSB_lEEESJ_SK_NS4_8TiledMMAINS4_8MMA_AtomIJNS4_4SM904GMMA27MMA_64x16x16_F32BF16BF16_SSILNSO_5MajorE0ELSQ_0ELNSO_7ScaleInE1ELSR_1EEEEEENS4_6LayoutINS5_IJNSA_ILi2EEESB_SB_EEENS5_IJSB_NSA_ILi0EEESX_EEEEENS5_IJNS4_10UnderscoreES10_S10_EEEEENS4_13SM90_TMA_LOADENS4_14ComposedLayoutINS4_7SwizzleILi3ELi4ELi3EEENS4_18smem_ptr_flag_bitsILi16EEENSU_INS5_IJNSA_ILi8EEESH_EEENS5_IJSH_SB_EEEEEEEvNS4_8identityES13_S1D_vS1E_EENS_8epilogue10collective6detail29Sm90TmaWarpSpecializedAdapterINS1H_15DefaultEpilogueISJ_SK_SK_NS1G_6thread17LinearCombinationISJ_Li1EffLNS1L_9ScaleType4KindE0ELNS_15FloatRoundStyleE2ESJ_EENS1_15EpilogueDefaultEEEEEvvEEEEvNT_6ParamsE,"a",@progbits
	.sectionflags	@""
	.align	4
.nv.constant0._ZN7cutlass13device_kernelINS_4gemm6kernel13GemmUniversalIN4cute5tupleIJiiiiEEENS1_10collective13CollectiveMmaINS1_34MainloopSm90TmaGmmaWarpSpecializedILi3ENS5_IJNS4_1CILi1EEESB_SB_EEENS1_35KernelTmaWarpSpecializedCooperativeEEENS5_IJNSA_ILi512EEENSA_ILi80EEENSA_ILi64EEEEEENS_10bfloat16_tENS5_IJlSB_lEEESJ_SK_NS4_8TiledMMAINS4_8MMA_AtomIJNS4_4SM904GMMA27MMA_64x16x16_F32BF16BF16_SSILNSO_5MajorE0ELSQ_0ELNSO_7ScaleInE1ELSR_1EEEEEENS4_6LayoutINS5_IJNSA_ILi2EEESB_SB_EEENS5_IJSB_NSA_ILi0EEESX_EEEEENS5_IJNS4_10UnderscoreES10_S10_EEEEENS4_13SM90_TMA_LOADENS4_14ComposedLayoutINS4_7SwizzleILi3ELi4ELi3EEENS4_18smem_ptr_flag_bitsILi16EEENSU_INS5_IJNSA_ILi8EEESH_EEENS5_IJSH_SB_EEEEEEEvNS4_8identityES13_S1D_vS1E_EENS_8epilogue10collective6detail29Sm90TmaWarpSpecializedAdapterINS1H_15DefaultEpilogueISJ_SK_SK_NS1G_6thread17LinearCombinationISJ_Li1EffLNS1L_9ScaleType4KindE0ELNS_15FloatRoundStyleE2ESJ_EENS1_15EpilogueDefaultEEEEEvvEEEEvNT_6ParamsE:
	.zero		1664


//--------------------- SYMBOLS --------------------------

	.type		.nv.reservedSmem.offset0,@object
	.size		.nv.reservedSmem.offset0,0x4
	.type		__assertfail,@function
